//
// Generated by NVIDIA NVVM Compiler
//
// Compiler Build ID: CL-36424714
// Cuda compilation tools, release 13.0, V13.0.88
// Based on NVVM 20.0.0
//

.version 9.0
.target sm_100
.address_size 64

	// .globl	_ZN11circles_gpu17compute_tile_maskEiiiiiPKfS1_S1_Pa
.extern .shared .align 16 .b8 _ZN11circles_gpu9shmem_rawE[];
.extern .shared .align 16 .b8 _ZN11circles_gpu5shmemE[];

.visible .entry _ZN11circles_gpu17compute_tile_maskEiiiiiPKfS1_S1_Pa(
	.param .u32 _ZN11circles_gpu17compute_tile_maskEiiiiiPKfS1_S1_Pa_param_0,
	.param .u32 _ZN11circles_gpu17compute_tile_maskEiiiiiPKfS1_S1_Pa_param_1,
	.param .u32 _ZN11circles_gpu17compute_tile_maskEiiiiiPKfS1_S1_Pa_param_2,
	.param .u32 _ZN11circles_gpu17compute_tile_maskEiiiiiPKfS1_S1_Pa_param_3,
	.param .u32 _ZN11circles_gpu17compute_tile_maskEiiiiiPKfS1_S1_Pa_param_4,
	.param .u64 .ptr .align 1 _ZN11circles_gpu17compute_tile_maskEiiiiiPKfS1_S1_Pa_param_5,
	.param .u64 .ptr .align 1 _ZN11circles_gpu17compute_tile_maskEiiiiiPKfS1_S1_Pa_param_6,
	.param .u64 .ptr .align 1 _ZN11circles_gpu17compute_tile_maskEiiiiiPKfS1_S1_Pa_param_7,
	.param .u64 .ptr .align 1 _ZN11circles_gpu17compute_tile_maskEiiiiiPKfS1_S1_Pa_param_8
)
{
	.reg .pred 	%p<12>;
	.reg .b16 	%rs<5>;
	.reg .b32 	%r<86>;
	.reg .b32 	%f<12>;
	.reg .b64 	%rd<59>;

	ld.param.u32 	%r49, [_ZN11circles_gpu17compute_tile_maskEiiiiiPKfS1_S1_Pa_param_2];
	ld.param.u32 	%r50, [_ZN11circles_gpu17compute_tile_maskEiiiiiPKfS1_S1_Pa_param_3];
	ld.param.u32 	%r51, [_ZN11circles_gpu17compute_tile_maskEiiiiiPKfS1_S1_Pa_param_4];
	ld.param.u64 	%rd3, [_ZN11circles_gpu17compute_tile_maskEiiiiiPKfS1_S1_Pa_param_5];
	ld.param.u64 	%rd4, [_ZN11circles_gpu17compute_tile_maskEiiiiiPKfS1_S1_Pa_param_6];
	ld.param.u64 	%rd5, [_ZN11circles_gpu17compute_tile_maskEiiiiiPKfS1_S1_Pa_param_7];
	ld.param.u64 	%rd6, [_ZN11circles_gpu17compute_tile_maskEiiiiiPKfS1_S1_Pa_param_8];
	cvta.to.global.u64 	%rd1, %rd6;
	mov.u32 	%r52, %ctaid.x;
	mov.u32 	%r53, %ntid.x;
	mov.u32 	%r54, %tid.x;
	mad.lo.s32 	%r1, %r52, %r53, %r54;
	setp.ge.s32 	%p1, %r1, %r49;
	@%p1 bra 	$L__BB0_16;
	cvta.to.global.u64 	%rd7, %rd3;
	cvta.to.global.u64 	%rd8, %rd4;
	cvta.to.global.u64 	%rd9, %rd5;
	cvt.s64.s32 	%rd2, %r1;
	mul.wide.s32 	%rd10, %r1, 4;
	add.s64 	%rd11, %rd7, %rd10;
	ld.global.f32 	%f1, [%rd11];
	add.s64 	%rd12, %rd8, %rd10;
	ld.global.f32 	%f2, [%rd12];
	add.s64 	%rd13, %rd9, %rd10;
	ld.global.f32 	%f3, [%rd13];
	sub.f32 	%f4, %f1, %f3;
	mul.f32 	%f5, %f4, 0f3C000000;
	cvt.rzi.s32.f32 	%r55, %f5;
	max.s32 	%r2, %r55, 0;
	add.f32 	%f6, %f1, %f3;
	mul.f32 	%f7, %f6, 0f3C000000;
	cvt.rzi.s32.f32 	%r56, %f7;
	add.s32 	%r57, %r50, -1;
	min.s32 	%r3, %r56, %r57;
	sub.f32 	%f8, %f2, %f3;
	mul.f32 	%f9, %f8, 0f3C000000;
	cvt.rzi.s32.f32 	%r58, %f9;
	max.s32 	%r72, %r58, 0;
	add.f32 	%f10, %f2, %f3;
	mul.f32 	%f11, %f10, 0f3C000000;
	cvt.rzi.s32.f32 	%r59, %f11;
	add.s32 	%r60, %r51, -1;
	min.s32 	%r5, %r59, %r60;
	setp.gt.s32 	%p2, %r72, %r5;
	@%p2 bra 	$L__BB0_16;
	sub.s32 	%r61, %r3, %r2;
	add.s32 	%r62, %r61, 1;
	and.b32  	%r6, %r62, 7;
	add.s32 	%r7, %r6, -1;
	and.b32  	%r8, %r62, 3;
	and.b32  	%r9, %r62, 1;
	add.s32 	%r10, %r2, 4;
	add.s32 	%r11, %r2, 5;
	and.b32  	%r63, %r62, -8;
	neg.s32 	%r12, %r63;
$L__BB0_3:
	mov.u32 	%r13, %r72;
	setp.lt.s32 	%p3, %r3, %r2;
	@%p3 bra 	$L__BB0_15;
	sub.s32 	%r64, %r3, %r2;
	setp.lt.u32 	%p4, %r64, 7;
	mul.lo.s32 	%r14, %r13, %r50;
	mov.u32 	%r83, %r2;
	@%p4 bra 	$L__BB0_7;
	add.s32 	%r74, %r2, %r14;
	add.s32 	%r81, %r74, 1;
	add.s32 	%r80, %r74, 2;
	add.s32 	%r79, %r74, 3;
	add.s32 	%r78, %r10, %r14;
	add.s32 	%r77, %r11, %r14;
	add.s32 	%r76, %r74, 6;
	add.s32 	%r75, %r74, 7;
	mov.u32 	%r73, %r12;
	mov.u32 	%r83, %r2;
$L__BB0_6:
	.pragma "nounroll";
	mul.wide.s32 	%rd14, %r74, %r49;
	add.s64 	%rd15, %rd14, %rd2;
	add.s64 	%rd16, %rd1, %rd15;
	mov.b16 	%rs1, 1;
	st.global.u8 	[%rd16], %rs1;
	mul.wide.s32 	%rd17, %r81, %r49;
	add.s64 	%rd18, %rd17, %rd2;
	add.s64 	%rd19, %rd1, %rd18;
	st.global.u8 	[%rd19], %rs1;
	mul.wide.s32 	%rd20, %r80, %r49;
	add.s64 	%rd21, %rd20, %rd2;
	add.s64 	%rd22, %rd1, %rd21;
	st.global.u8 	[%rd22], %rs1;
	mul.wide.s32 	%rd23, %r79, %r49;
	add.s64 	%rd24, %rd23, %rd2;
	add.s64 	%rd25, %rd1, %rd24;
	st.global.u8 	[%rd25], %rs1;
	mul.wide.s32 	%rd26, %r78, %r49;
	add.s64 	%rd27, %rd26, %rd2;
	add.s64 	%rd28, %rd1, %rd27;
	st.global.u8 	[%rd28], %rs1;
	mul.wide.s32 	%rd29, %r77, %r49;
	add.s64 	%rd30, %rd29, %rd2;
	add.s64 	%rd31, %rd1, %rd30;
	st.global.u8 	[%rd31], %rs1;
	mul.wide.s32 	%rd32, %r76, %r49;
	add.s64 	%rd33, %rd32, %rd2;
	add.s64 	%rd34, %rd1, %rd33;
	st.global.u8 	[%rd34], %rs1;
	mul.wide.s32 	%rd35, %r75, %r49;
	add.s64 	%rd36, %rd35, %rd2;
	add.s64 	%rd37, %rd1, %rd36;
	st.global.u8 	[%rd37], %rs1;
	add.s32 	%r83, %r83, 8;
	add.s32 	%r81, %r81, 8;
	add.s32 	%r80, %r80, 8;
	add.s32 	%r79, %r79, 8;
	add.s32 	%r78, %r78, 8;
	add.s32 	%r77, %r77, 8;
	add.s32 	%r76, %r76, 8;
	add.s32 	%r75, %r75, 8;
	add.s32 	%r74, %r74, 8;
	add.s32 	%r73, %r73, 8;
	setp.ne.s32 	%p5, %r73, 0;
	@%p5 bra 	$L__BB0_6;
$L__BB0_7:
	setp.eq.s32 	%p6, %r6, 0;
	@%p6 bra 	$L__BB0_15;
	setp.lt.u32 	%p7, %r7, 3;
	@%p7 bra 	$L__BB0_10;
	add.s32 	%r65, %r83, %r14;
	mul.wide.s32 	%rd38, %r65, %r49;
	add.s64 	%rd39, %rd38, %rd2;
	add.s64 	%rd40, %rd1, %rd39;
	mov.b16 	%rs2, 1;
	st.global.u8 	[%rd40], %rs2;
	add.s32 	%r66, %r65, 1;
	mul.wide.s32 	%rd41, %r66, %r49;
	add.s64 	%rd42, %rd41, %rd2;
	add.s64 	%rd43, %rd1, %rd42;
	st.global.u8 	[%rd43], %rs2;
	add.s32 	%r67, %r65, 2;
	mul.wide.s32 	%rd44, %r67, %r49;
	add.s64 	%rd45, %rd44, %rd2;
	add.s64 	%rd46, %rd1, %rd45;
	st.global.u8 	[%rd46], %rs2;
	add.s32 	%r68, %r65, 3;
	mul.wide.s32 	%rd47, %r68, %r49;
	add.s64 	%rd48, %rd47, %rd2;
	add.s64 	%rd49, %rd1, %rd48;
	st.global.u8 	[%rd49], %rs2;
	add.s32 	%r83, %r83, 4;
$L__BB0_10:
	setp.eq.s32 	%p8, %r8, 0;
	@%p8 bra 	$L__BB0_15;
	setp.eq.s32 	%p9, %r8, 1;
	@%p9 bra 	$L__BB0_13;
	add.s32 	%r69, %r83, %r14;
	mul.wide.s32 	%rd50, %r69, %r49;
	add.s64 	%rd51, %rd50, %rd2;
	add.s64 	%rd52, %rd1, %rd51;
	mov.b16 	%rs3, 1;
	st.global.u8 	[%rd52], %rs3;
	add.s32 	%r70, %r69, 1;
	mul.wide.s32 	%rd53, %r70, %r49;
	add.s64 	%rd54, %rd53, %rd2;
	add.s64 	%rd55, %rd1, %rd54;
	st.global.u8 	[%rd55], %rs3;
	add.s32 	%r83, %r83, 2;
$L__BB0_13:
	setp.eq.s32 	%p10, %r9, 0;
	@%p10 bra 	$L__BB0_15;
	add.s32 	%r71, %r83, %r14;
	mul.wide.s32 	%rd56, %r71, %r49;
	add.s64 	%rd57, %rd56, %rd2;
	add.s64 	%rd58, %rd1, %rd57;
	mov.b16 	%rs4, 1;
	st.global.u8 	[%rd58], %rs4;
$L__BB0_15:
	add.s32 	%r72, %r13, 1;
	setp.ne.s32 	%p11, %r13, %r5;
	@%p11 bra 	$L__BB0_3;
$L__BB0_16:
	ret;

}
	// .globl	_ZN11circles_gpu18upstream_reductionEiPaPj
.visible .entry _ZN11circles_gpu18upstream_reductionEiPaPj(
	.param .u32 _ZN11circles_gpu18upstream_reductionEiPaPj_param_0,
	.param .u64 .ptr .align 1 _ZN11circles_gpu18upstream_reductionEiPaPj_param_1,
	.param .u64 .ptr .align 1 _ZN11circles_gpu18upstream_reductionEiPaPj_param_2
)
{
	.reg .pred 	%p<18>;
	.reg .b32 	%r<60>;
	.reg .b64 	%rd<9>;

	ld.param.u32 	%r17, [_ZN11circles_gpu18upstream_reductionEiPaPj_param_0];
	ld.param.u64 	%rd3, [_ZN11circles_gpu18upstream_reductionEiPaPj_param_1];
	ld.param.u64 	%rd2, [_ZN11circles_gpu18upstream_reductionEiPaPj_param_2];
	cvta.to.global.u64 	%rd4, %rd3;
	mov.u32 	%r1, %tid.x;
	mov.u32 	%r19, %ntid.x;
	and.b32  	%r2, %r1, 31;
	mov.u32 	%r3, %ctaid.x;
	mul.lo.s32 	%r20, %r19, %r3;
	shl.b32 	%r21, %r20, 2;
	shl.b32 	%r22, %r1, 2;
	add.s32 	%r4, %r21, %r22;
	setp.ge.s32 	%p1, %r4, %r17;
	cvt.s64.s32 	%rd5, %r4;
	add.s64 	%rd1, %rd4, %rd5;
	mov.b32 	%r56, 0;
	@%p1 bra 	$L__BB1_2;
	ld.global.s8 	%r56, [%rd1];
$L__BB1_2:
	add.s32 	%r24, %r4, 1;
	setp.ge.s32 	%p2, %r24, %r17;
	mov.b32 	%r57, 0;
	@%p2 bra 	$L__BB1_4;
	ld.global.s8 	%r57, [%rd1+1];
$L__BB1_4:
	add.s32 	%r9, %r57, %r56;
	add.s32 	%r26, %r4, 2;
	setp.ge.s32 	%p3, %r26, %r17;
	mov.b32 	%r58, 0;
	@%p3 bra 	$L__BB1_6;
	ld.global.s8 	%r58, [%rd1+2];
$L__BB1_6:
	add.s32 	%r12, %r58, %r9;
	add.s32 	%r28, %r4, 3;
	setp.ge.s32 	%p4, %r28, %r17;
	mov.b32 	%r59, 0;
	@%p4 bra 	$L__BB1_8;
	ld.global.s8 	%r59, [%rd1+3];
$L__BB1_8:
	add.s32 	%r29, %r59, %r12;
	shfl.sync.down.b32	%r30|%p5, %r29, 16, 31, -1;
	add.s32 	%r31, %r30, %r29;
	shfl.sync.down.b32	%r32|%p6, %r31, 8, 31, -1;
	add.s32 	%r33, %r32, %r31;
	shfl.sync.down.b32	%r34|%p7, %r33, 4, 31, -1;
	add.s32 	%r35, %r34, %r33;
	shfl.sync.down.b32	%r36|%p8, %r35, 2, 31, -1;
	add.s32 	%r37, %r36, %r35;
	shfl.sync.down.b32	%r38|%p9, %r37, 1, 31, -1;
	add.s32 	%r15, %r38, %r37;
	setp.ne.s32 	%p10, %r2, 0;
	@%p10 bra 	$L__BB1_10;
	shr.u32 	%r39, %r1, 3;
	and.b32  	%r40, %r39, 124;
	mov.u32 	%r41, _ZN11circles_gpu9shmem_rawE;
	add.s32 	%r42, %r41, %r40;
	st.shared.u32 	[%r42], %r15;
$L__BB1_10:
	bar.sync 	0;
	setp.gt.u32 	%p11, %r1, 31;
	@%p11 bra 	$L__BB1_13;
	setp.ne.s32 	%p12, %r2, 0;
	shl.b32 	%r43, %r2, 2;
	mov.u32 	%r44, _ZN11circles_gpu9shmem_rawE;
	add.s32 	%r45, %r44, %r43;
	ld.shared.u32 	%r46, [%r45];
	shfl.sync.down.b32	%r47|%p13, %r46, 16, 31, -1;
	add.s32 	%r48, %r47, %r46;
	shfl.sync.down.b32	%r49|%p14, %r48, 8, 31, -1;
	add.s32 	%r50, %r49, %r48;
	shfl.sync.down.b32	%r51|%p15, %r50, 4, 31, -1;
	add.s32 	%r52, %r51, %r50;
	shfl.sync.down.b32	%r53|%p16, %r52, 2, 31, -1;
	add.s32 	%r54, %r53, %r52;
	shfl.sync.down.b32	%r55|%p17, %r54, 1, 31, -1;
	add.s32 	%r16, %r55, %r54;
	@%p12 bra 	$L__BB1_13;
	cvta.to.global.u64 	%rd6, %rd2;
	mul.wide.u32 	%rd7, %r3, 4;
	add.s64 	%rd8, %rd6, %rd7;
	st.global.u32 	[%rd8], %r16;
$L__BB1_13:
	ret;

}
	// .globl	_ZN11circles_gpu10spine_scanEiiPjS0_
.visible .entry _ZN11circles_gpu10spine_scanEiiPjS0_(
	.param .u32 _ZN11circles_gpu10spine_scanEiiPjS0__param_0,
	.param .u32 _ZN11circles_gpu10spine_scanEiiPjS0__param_1,
	.param .u64 .ptr .align 1 _ZN11circles_gpu10spine_scanEiiPjS0__param_2,
	.param .u64 .ptr .align 1 _ZN11circles_gpu10spine_scanEiiPjS0__param_3
)
{
	.reg .pred 	%p<25>;
	.reg .b32 	%r<72>;
	.reg .b64 	%rd<11>;

	ld.param.u32 	%r15, [_ZN11circles_gpu10spine_scanEiiPjS0__param_0];
	ld.param.u32 	%r16, [_ZN11circles_gpu10spine_scanEiiPjS0__param_1];
	ld.param.u64 	%rd4, [_ZN11circles_gpu10spine_scanEiiPjS0__param_2];
	ld.param.u64 	%rd3, [_ZN11circles_gpu10spine_scanEiiPjS0__param_3];
	cvta.to.global.u64 	%rd1, %rd4;
	mov.u32 	%r1, %tid.x;
	and.b32  	%r2, %r1, 31;
	shl.b32 	%r17, %r1, 3;
	mul.wide.u32 	%rd5, %r17, 4;
	add.s64 	%rd2, %rd1, %rd5;
	ld.global.u32 	%r3, [%rd2];
	ld.global.u32 	%r4, [%rd2+4];
	ld.global.u32 	%r5, [%rd2+8];
	ld.global.u32 	%r6, [%rd2+12];
	ld.global.u32 	%r7, [%rd2+16];
	ld.global.u32 	%r8, [%rd2+20];
	ld.global.u32 	%r9, [%rd2+24];
	ld.global.u32 	%r18, [%rd2+28];
	add.s32 	%r19, %r4, %r3;
	add.s32 	%r20, %r5, %r19;
	add.s32 	%r21, %r6, %r20;
	add.s32 	%r22, %r7, %r21;
	add.s32 	%r23, %r8, %r22;
	add.s32 	%r24, %r9, %r23;
	add.s32 	%r10, %r18, %r24;
	shfl.sync.up.b32	%r25|%p1, %r10, 1, 0, -1;
	setp.eq.s32 	%p2, %r2, 0;
	selp.b32 	%r26, 0, %r25, %p2;
	add.s32 	%r27, %r26, %r10;
	shfl.sync.up.b32	%r28|%p3, %r27, 2, 0, -1;
	setp.lt.u32 	%p4, %r2, 2;
	selp.b32 	%r29, 0, %r28, %p4;
	add.s32 	%r30, %r29, %r27;
	shfl.sync.up.b32	%r31|%p5, %r30, 4, 0, -1;
	setp.lt.u32 	%p6, %r2, 4;
	selp.b32 	%r32, 0, %r31, %p6;
	add.s32 	%r33, %r32, %r30;
	shfl.sync.up.b32	%r34|%p7, %r33, 8, 0, -1;
	setp.lt.u32 	%p8, %r2, 8;
	selp.b32 	%r35, 0, %r34, %p8;
	add.s32 	%r36, %r35, %r33;
	shfl.sync.up.b32	%r37|%p9, %r36, 16, 0, -1;
	setp.lt.u32 	%p10, %r2, 16;
	selp.b32 	%r38, 0, %r37, %p10;
	add.s32 	%r71, %r38, %r36;
	setp.ne.s32 	%p11, %r2, 31;
	shr.u32 	%r39, %r1, 3;
	and.b32  	%r40, %r39, 124;
	mov.u32 	%r41, _ZN11circles_gpu9shmem_rawE;
	add.s32 	%r12, %r41, %r40;
	@%p11 bra 	$L__BB2_2;
	st.shared.u32 	[%r12], %r71;
$L__BB2_2:
	bar.sync 	0;
	setp.gt.u32 	%p12, %r1, 31;
	@%p12 bra 	$L__BB2_4;
	setp.lt.u32 	%p13, %r2, 16;
	setp.lt.u32 	%p14, %r2, 8;
	setp.lt.u32 	%p15, %r2, 4;
	setp.lt.u32 	%p16, %r2, 2;
	setp.eq.s32 	%p17, %r2, 0;
	shl.b32 	%r42, %r2, 2;
	add.s32 	%r44, %r41, %r42;
	ld.shared.u32 	%r45, [%r44];
	shfl.sync.up.b32	%r46|%p18, %r45, 1, 0, -1;
	selp.b32 	%r47, 0, %r46, %p17;
	add.s32 	%r48, %r47, %r45;
	shfl.sync.up.b32	%r49|%p19, %r48, 2, 0, -1;
	selp.b32 	%r50, 0, %r49, %p16;
	add.s32 	%r51, %r50, %r48;
	shfl.sync.up.b32	%r52|%p20, %r51, 4, 0, -1;
	selp.b32 	%r53, 0, %r52, %p15;
	add.s32 	%r54, %r53, %r51;
	shfl.sync.up.b32	%r55|%p21, %r54, 8, 0, -1;
	selp.b32 	%r56, 0, %r55, %p14;
	add.s32 	%r57, %r56, %r54;
	shfl.sync.up.b32	%r58|%p22, %r57, 16, 0, -1;
	selp.b32 	%r59, 0, %r58, %p13;
	add.s32 	%r60, %r59, %r57;
	st.shared.u32 	[%r44], %r60;
$L__BB2_4:
	setp.lt.u32 	%p23, %r1, 32;
	bar.sync 	0;
	@%p23 bra 	$L__BB2_6;
	ld.shared.u32 	%r61, [%r12+-4];
	add.s32 	%r71, %r61, %r71;
$L__BB2_6:
	sub.s32 	%r62, %r71, %r10;
	add.s32 	%r63, %r62, %r3;
	add.s32 	%r64, %r63, %r4;
	add.s32 	%r65, %r64, %r5;
	add.s32 	%r66, %r65, %r6;
	add.s32 	%r67, %r66, %r7;
	add.s32 	%r68, %r67, %r8;
	add.s32 	%r69, %r68, %r9;
	st.global.u32 	[%rd2], %r63;
	st.global.u32 	[%rd2+4], %r64;
	st.global.u32 	[%rd2+8], %r65;
	st.global.u32 	[%rd2+12], %r66;
	st.global.u32 	[%rd2+16], %r67;
	st.global.u32 	[%rd2+20], %r68;
	st.global.u32 	[%rd2+24], %r69;
	st.global.u32 	[%rd2+28], %r71;
	bar.sync 	0;
	setp.ne.s32 	%p24, %r1, 0;
	@%p24 bra 	$L__BB2_8;
	mul.wide.s32 	%rd6, %r15, 4;
	add.s64 	%rd7, %rd1, %rd6;
	ld.global.u32 	%r70, [%rd7+-4];
	cvta.to.global.u64 	%rd8, %rd3;
	mul.wide.s32 	%rd9, %r16, 4;
	add.s64 	%rd10, %rd8, %rd9;
	st.global.u32 	[%rd10], %r70;
$L__BB2_8:
	ret;

}
	// .globl	_ZN11circles_gpu15downstream_scanEiiiPaPjS1_
.visible .entry _ZN11circles_gpu15downstream_scanEiiiPaPjS1_(
	.param .u32 _ZN11circles_gpu15downstream_scanEiiiPaPjS1__param_0,
	.param .u32 _ZN11circles_gpu15downstream_scanEiiiPaPjS1__param_1,
	.param .u32 _ZN11circles_gpu15downstream_scanEiiiPaPjS1__param_2,
	.param .u64 .ptr .align 1 _ZN11circles_gpu15downstream_scanEiiiPaPjS1__param_3,
	.param .u64 .ptr .align 1 _ZN11circles_gpu15downstream_scanEiiiPaPjS1__param_4,
	.param .u64 .ptr .align 1 _ZN11circles_gpu15downstream_scanEiiiPaPjS1__param_5
)
{
	.reg .pred 	%p<33>;
	.reg .b16 	%rs<5>;
	.reg .b32 	%r<81>;
	.reg .b64 	%rd<19>;

	ld.param.u32 	%r23, [_ZN11circles_gpu15downstream_scanEiiiPaPjS1__param_0];
	ld.param.u64 	%rd4, [_ZN11circles_gpu15downstream_scanEiiiPaPjS1__param_3];
	ld.param.u64 	%rd3, [_ZN11circles_gpu15downstream_scanEiiiPaPjS1__param_4];
	ld.param.u64 	%rd5, [_ZN11circles_gpu15downstream_scanEiiiPaPjS1__param_5];
	cvta.to.global.u64 	%rd1, %rd5;
	cvta.to.global.u64 	%rd6, %rd4;
	mov.u32 	%r24, %ntid.x;
	mov.u32 	%r1, %ctaid.x;
	mul.lo.s32 	%r25, %r24, %r1;
	shl.b32 	%r26, %r25, 2;
	mov.u32 	%r2, %tid.x;
	and.b32  	%r3, %r2, 31;
	shl.b32 	%r27, %r2, 2;
	add.s32 	%r4, %r26, %r27;
	cvt.s64.s32 	%rd7, %r4;
	add.s64 	%rd2, %rd6, %rd7;
	ld.global.s8 	%r5, [%rd2];
	or.b32  	%r6, %r4, 1;
	ld.global.s8 	%r7, [%rd2+1];
	or.b32  	%r8, %r4, 2;
	ld.global.s8 	%r9, [%rd2+2];
	or.b32  	%r10, %r4, 3;
	ld.global.s8 	%r11, [%rd2+3];
	add.s32 	%r28, %r7, %r5;
	add.s32 	%r29, %r28, %r9;
	add.s32 	%r12, %r29, %r11;
	shfl.sync.up.b32	%r30|%p1, %r12, 1, 0, -1;
	setp.eq.s32 	%p2, %r3, 0;
	selp.b32 	%r31, 0, %r30, %p2;
	add.s32 	%r32, %r31, %r12;
	shfl.sync.up.b32	%r33|%p3, %r32, 2, 0, -1;
	setp.lt.u32 	%p4, %r3, 2;
	selp.b32 	%r34, 0, %r33, %p4;
	add.s32 	%r35, %r34, %r32;
	shfl.sync.up.b32	%r36|%p5, %r35, 4, 0, -1;
	setp.lt.u32 	%p6, %r3, 4;
	selp.b32 	%r37, 0, %r36, %p6;
	add.s32 	%r38, %r37, %r35;
	shfl.sync.up.b32	%r39|%p7, %r38, 8, 0, -1;
	setp.lt.u32 	%p8, %r3, 8;
	selp.b32 	%r40, 0, %r39, %p8;
	add.s32 	%r41, %r40, %r38;
	shfl.sync.up.b32	%r42|%p9, %r41, 16, 0, -1;
	setp.lt.u32 	%p10, %r3, 16;
	selp.b32 	%r43, 0, %r42, %p10;
	add.s32 	%r79, %r43, %r41;
	setp.ne.s32 	%p11, %r3, 31;
	shr.u32 	%r44, %r2, 3;
	and.b32  	%r45, %r44, 124;
	mov.u32 	%r46, _ZN11circles_gpu9shmem_rawE;
	add.s32 	%r14, %r46, %r45;
	@%p11 bra 	$L__BB3_2;
	st.shared.u32 	[%r14], %r79;
$L__BB3_2:
	bar.sync 	0;
	setp.gt.u32 	%p12, %r2, 31;
	@%p12 bra 	$L__BB3_4;
	setp.lt.u32 	%p13, %r3, 16;
	setp.lt.u32 	%p14, %r3, 8;
	setp.lt.u32 	%p15, %r3, 4;
	setp.lt.u32 	%p16, %r3, 2;
	setp.eq.s32 	%p17, %r3, 0;
	shl.b32 	%r47, %r3, 2;
	add.s32 	%r49, %r46, %r47;
	ld.shared.u32 	%r50, [%r49];
	shfl.sync.up.b32	%r51|%p18, %r50, 1, 0, -1;
	selp.b32 	%r52, 0, %r51, %p17;
	add.s32 	%r53, %r52, %r50;
	shfl.sync.up.b32	%r54|%p19, %r53, 2, 0, -1;
	selp.b32 	%r55, 0, %r54, %p16;
	add.s32 	%r56, %r55, %r53;
	shfl.sync.up.b32	%r57|%p20, %r56, 4, 0, -1;
	selp.b32 	%r58, 0, %r57, %p15;
	add.s32 	%r59, %r58, %r56;
	shfl.sync.up.b32	%r60|%p21, %r59, 8, 0, -1;
	selp.b32 	%r61, 0, %r60, %p14;
	add.s32 	%r62, %r61, %r59;
	shfl.sync.up.b32	%r63|%p22, %r62, 16, 0, -1;
	selp.b32 	%r64, 0, %r63, %p13;
	add.s32 	%r65, %r64, %r62;
	st.shared.u32 	[%r49], %r65;
$L__BB3_4:
	setp.lt.u32 	%p23, %r2, 32;
	bar.sync 	0;
	@%p23 bra 	$L__BB3_6;
	ld.shared.u32 	%r66, [%r14+-4];
	add.s32 	%r79, %r66, %r79;
$L__BB3_6:
	sub.s32 	%r68, %r79, %r12;
	add.s32 	%r17, %r68, %r5;
	setp.eq.s32 	%p24, %r1, 0;
	mov.b32 	%r80, 0;
	@%p24 bra 	$L__BB3_8;
	add.s32 	%r69, %r1, -1;
	cvta.to.global.u64 	%rd8, %rd3;
	mul.wide.u32 	%rd9, %r69, 4;
	add.s64 	%rd10, %rd8, %rd9;
	ld.global.u32 	%r80, [%rd10];
$L__BB3_8:
	add.s32 	%r20, %r17, %r80;
	add.s32 	%r21, %r20, %r7;
	add.s32 	%r22, %r21, %r9;
	setp.ge.s32 	%p25, %r4, %r23;
	@%p25 bra 	$L__BB3_11;
	ld.global.u8 	%rs1, [%rd2];
	setp.eq.s16 	%p26, %rs1, 0;
	@%p26 bra 	$L__BB3_11;
	add.s32 	%r70, %r20, -1;
	rem.s32 	%r71, %r4, %r23;
	mul.wide.s32 	%rd11, %r70, 4;
	add.s64 	%rd12, %rd1, %rd11;
	st.global.u32 	[%rd12], %r71;
$L__BB3_11:
	setp.ge.s32 	%p27, %r6, %r23;
	@%p27 bra 	$L__BB3_14;
	ld.global.u8 	%rs2, [%rd2+1];
	setp.eq.s16 	%p28, %rs2, 0;
	@%p28 bra 	$L__BB3_14;
	add.s32 	%r72, %r21, -1;
	rem.s32 	%r73, %r6, %r23;
	mul.wide.s32 	%rd13, %r72, 4;
	add.s64 	%rd14, %rd1, %rd13;
	st.global.u32 	[%rd14], %r73;
$L__BB3_14:
	setp.ge.s32 	%p29, %r8, %r23;
	@%p29 bra 	$L__BB3_17;
	ld.global.u8 	%rs3, [%rd2+2];
	setp.eq.s16 	%p30, %rs3, 0;
	@%p30 bra 	$L__BB3_17;
	add.s32 	%r74, %r22, -1;
	rem.s32 	%r75, %r8, %r23;
	mul.wide.s32 	%rd15, %r74, 4;
	add.s64 	%rd16, %rd1, %rd15;
	st.global.u32 	[%rd16], %r75;
$L__BB3_17:
	setp.ge.s32 	%p31, %r10, %r23;
	@%p31 bra 	$L__BB3_20;
	ld.global.u8 	%rs4, [%rd2+3];
	setp.eq.s16 	%p32, %rs4, 0;
	@%p32 bra 	$L__BB3_20;
	add.s32 	%r76, %r22, %r11;
	add.s32 	%r77, %r76, -1;
	rem.s32 	%r78, %r10, %r23;
	mul.wide.s32 	%rd17, %r77, 4;
	add.s64 	%rd18, %rd1, %rd17;
	st.global.u32 	[%rd18], %r78;
$L__BB3_20:
	bar.sync 	0;
	ret;

}
	// .globl	_ZN11circles_gpu13render_kernelEiiiiiPjS0_PKfS2_S2_S2_S2_S2_S2_PfS3_S3_
.visible .entry _ZN11circles_gpu13render_kernelEiiiiiPjS0_PKfS2_S2_S2_S2_S2_S2_PfS3_S3_(
	.param .u32 _ZN11circles_gpu13render_kernelEiiiiiPjS0_PKfS2_S2_S2_S2_S2_S2_PfS3_S3__param_0,
	.param .u32 _ZN11circles_gpu13render_kernelEiiiiiPjS0_PKfS2_S2_S2_S2_S2_S2_PfS3_S3__param_1,
	.param .u32 _ZN11circles_gpu13render_kernelEiiiiiPjS0_PKfS2_S2_S2_S2_S2_S2_PfS3_S3__param_2,
	.param .u32 _ZN11circles_gpu13render_kernelEiiiiiPjS0_PKfS2_S2_S2_S2_S2_S2_PfS3_S3__param_3,
	.param .u32 _ZN11circles_gpu13render_kernelEiiiiiPjS0_PKfS2_S2_S2_S2_S2_S2_PfS3_S3__param_4,
	.param .u64 .ptr .align 1 _ZN11circles_gpu13render_kernelEiiiiiPjS0_PKfS2_S2_S2_S2_S2_S2_PfS3_S3__param_5,
	.param .u64 .ptr .align 1 _ZN11circles_gpu13render_kernelEiiiiiPjS0_PKfS2_S2_S2_S2_S2_S2_PfS3_S3__param_6,
	.param .u64 .ptr .align 1 _ZN11circles_gpu13render_kernelEiiiiiPjS0_PKfS2_S2_S2_S2_S2_S2_PfS3_S3__param_7,
	.param .u64 .ptr .align 1 _ZN11circles_gpu13render_kernelEiiiiiPjS0_PKfS2_S2_S2_S2_S2_S2_PfS3_S3__param_8,
	.param .u64 .ptr .align 1 _ZN11circles_gpu13render_kernelEiiiiiPjS0_PKfS2_S2_S2_S2_S2_S2_PfS3_S3__param_9,
	.param .u64 .ptr .align 1 _ZN11circles_gpu13render_kernelEiiiiiPjS0_PKfS2_S2_S2_S2_S2_S2_PfS3_S3__param_10,
	.param .u64 .ptr .align 1 _ZN11circles_gpu13render_kernelEiiiiiPjS0_PKfS2_S2_S2_S2_S2_S2_PfS3_S3__param_11,
	.param .u64 .ptr .align 1 _ZN11circles_gpu13render_kernelEiiiiiPjS0_PKfS2_S2_S2_S2_S2_S2_PfS3_S3__param_12,
	.param .u64 .ptr .align 1 _ZN11circles_gpu13render_kernelEiiiiiPjS0_PKfS2_S2_S2_S2_S2_S2_PfS3_S3__param_13,
	.param .u64 .ptr .align 1 _ZN11circles_gpu13render_kernelEiiiiiPjS0_PKfS2_S2_S2_S2_S2_S2_PfS3_S3__param_14,
	.param .u64 .ptr .align 1 _ZN11circles_gpu13render_kernelEiiiiiPjS0_PKfS2_S2_S2_S2_S2_S2_PfS3_S3__param_15,
	.param .u64 .ptr .align 1 _ZN11circles_gpu13render_kernelEiiiiiPjS0_PKfS2_S2_S2_S2_S2_S2_PfS3_S3__param_16
)
{
	.reg .pred 	%p<20>;
	.reg .b32 	%r<70>;
	.reg .b32 	%f<242>;
	.reg .b64 	%rd<72>;

	ld.param.u32 	%r24, [_ZN11circles_gpu13render_kernelEiiiiiPjS0_PKfS2_S2_S2_S2_S2_S2_PfS3_S3__param_0];
	ld.param.u32 	%r22, [_ZN11circles_gpu13render_kernelEiiiiiPjS0_PKfS2_S2_S2_S2_S2_S2_PfS3_S3__param_1];
	ld.param.u32 	%r23, [_ZN11circles_gpu13render_kernelEiiiiiPjS0_PKfS2_S2_S2_S2_S2_S2_PfS3_S3__param_2];
	ld.param.u32 	%r25, [_ZN11circles_gpu13render_kernelEiiiiiPjS0_PKfS2_S2_S2_S2_S2_S2_PfS3_S3__param_3];
	ld.param.u64 	%rd30, [_ZN11circles_gpu13render_kernelEiiiiiPjS0_PKfS2_S2_S2_S2_S2_S2_PfS3_S3__param_6];
	ld.param.u64 	%rd23, [_ZN11circles_gpu13render_kernelEiiiiiPjS0_PKfS2_S2_S2_S2_S2_S2_PfS3_S3__param_7];
	ld.param.u64 	%rd24, [_ZN11circles_gpu13render_kernelEiiiiiPjS0_PKfS2_S2_S2_S2_S2_S2_PfS3_S3__param_8];
	ld.param.u64 	%rd25, [_ZN11circles_gpu13render_kernelEiiiiiPjS0_PKfS2_S2_S2_S2_S2_S2_PfS3_S3__param_9];
	ld.param.u64 	%rd26, [_ZN11circles_gpu13render_kernelEiiiiiPjS0_PKfS2_S2_S2_S2_S2_S2_PfS3_S3__param_10];
	ld.param.u64 	%rd27, [_ZN11circles_gpu13render_kernelEiiiiiPjS0_PKfS2_S2_S2_S2_S2_S2_PfS3_S3__param_11];
	ld.param.u64 	%rd28, [_ZN11circles_gpu13render_kernelEiiiiiPjS0_PKfS2_S2_S2_S2_S2_S2_PfS3_S3__param_12];
	ld.param.u64 	%rd29, [_ZN11circles_gpu13render_kernelEiiiiiPjS0_PKfS2_S2_S2_S2_S2_S2_PfS3_S3__param_13];
	ld.param.u64 	%rd31, [_ZN11circles_gpu13render_kernelEiiiiiPjS0_PKfS2_S2_S2_S2_S2_S2_PfS3_S3__param_14];
	ld.param.u64 	%rd32, [_ZN11circles_gpu13render_kernelEiiiiiPjS0_PKfS2_S2_S2_S2_S2_S2_PfS3_S3__param_15];
	ld.param.u64 	%rd33, [_ZN11circles_gpu13render_kernelEiiiiiPjS0_PKfS2_S2_S2_S2_S2_S2_PfS3_S3__param_16];
	cvta.to.global.u64 	%rd1, %rd33;
	cvta.to.global.u64 	%rd2, %rd32;
	cvta.to.global.u64 	%rd3, %rd31;
	cvta.to.global.u64 	%rd34, %rd30;
	mov.u32 	%r26, %ctaid.x;
	mul.wide.u32 	%rd35, %r26, 4;
	add.s64 	%rd36, %rd34, %rd35;
	ld.global.u32 	%r1, [%rd36];
	mov.u32 	%r2, %tid.x;
	div.u32 	%r27, %r26, %r25;
	mul.lo.s32 	%r28, %r27, %r25;
	sub.s32 	%r29, %r26, %r28;
	mul.lo.s32 	%r3, %r26, %r24;
	shl.b32 	%r30, %r29, 7;
	shl.b32 	%r31, %r2, 2;
	and.b32  	%r32, %r31, 124;
	or.b32  	%r4, %r30, %r32;
	shl.b32 	%r33, %r27, 7;
	shr.u32 	%r34, %r2, 3;
	and.b32  	%r35, %r34, 124;
	or.b32  	%r5, %r33, %r35;
	mad.lo.s32 	%r6, %r5, %r22, %r4;
	shr.s32 	%r36, %r6, 2;
	mul.wide.s32 	%rd37, %r36, 16;
	add.s64 	%rd38, %rd3, %rd37;
	mov.f32 	%f227, 0f3F800000;
	st.global.v4.f32 	[%rd38], {%f227, %f227, %f227, %f227};
	add.s64 	%rd39, %rd2, %rd37;
	st.global.v4.f32 	[%rd39], {%f227, %f227, %f227, %f227};
	add.s64 	%rd40, %rd1, %rd37;
	st.global.v4.f32 	[%rd40], {%f227, %f227, %f227, %f227};
	add.s32 	%r7, %r6, %r22;
	shr.s32 	%r37, %r7, 31;
	shr.u32 	%r38, %r37, 30;
	add.s32 	%r39, %r7, %r38;
	shr.s32 	%r40, %r39, 2;
	mul.wide.s32 	%rd41, %r40, 16;
	add.s64 	%rd42, %rd3, %rd41;
	st.global.v4.f32 	[%rd42], {%f227, %f227, %f227, %f227};
	add.s64 	%rd43, %rd2, %rd41;
	st.global.v4.f32 	[%rd43], {%f227, %f227, %f227, %f227};
	add.s64 	%rd44, %rd1, %rd41;
	st.global.v4.f32 	[%rd44], {%f227, %f227, %f227, %f227};
	add.s32 	%r41, %r7, %r22;
	shr.s32 	%r42, %r41, 31;
	shr.u32 	%r43, %r42, 30;
	add.s32 	%r44, %r41, %r43;
	shr.s32 	%r45, %r44, 2;
	mul.wide.s32 	%rd45, %r45, 16;
	add.s64 	%rd46, %rd3, %rd45;
	st.global.v4.f32 	[%rd46], {%f227, %f227, %f227, %f227};
	add.s64 	%rd47, %rd2, %rd45;
	st.global.v4.f32 	[%rd47], {%f227, %f227, %f227, %f227};
	add.s64 	%rd48, %rd1, %rd45;
	st.global.v4.f32 	[%rd48], {%f227, %f227, %f227, %f227};
	add.s32 	%r46, %r41, %r22;
	shr.s32 	%r47, %r46, 31;
	shr.u32 	%r48, %r47, 30;
	add.s32 	%r49, %r46, %r48;
	shr.s32 	%r50, %r49, 2;
	mul.wide.s32 	%rd49, %r50, 16;
	add.s64 	%rd50, %rd3, %rd49;
	st.global.v4.f32 	[%rd50], {%f227, %f227, %f227, %f227};
	add.s64 	%rd51, %rd2, %rd49;
	st.global.v4.f32 	[%rd51], {%f227, %f227, %f227, %f227};
	add.s64 	%rd52, %rd1, %rd49;
	st.global.v4.f32 	[%rd52], {%f227, %f227, %f227, %f227};
	setp.lt.s32 	%p1, %r1, 1;
	mov.f32 	%f224, %f227;
	mov.f32 	%f221, %f227;
	mov.f32 	%f218, %f227;
	mov.f32 	%f228, %f227;
	mov.f32 	%f225, %f227;
	mov.f32 	%f222, %f227;
	mov.f32 	%f219, %f227;
	mov.f32 	%f229, %f227;
	mov.f32 	%f226, %f227;
	mov.f32 	%f223, %f227;
	mov.f32 	%f220, %f227;
	@%p1 bra 	$L__BB4_27;
	add.s32 	%r8, %r5, 1;
	add.s32 	%r9, %r5, 3;
	add.s32 	%r10, %r5, 2;
	cvt.rn.f32.u32 	%f1, %r5;
	cvt.rn.f32.u32 	%f2, %r4;
	add.s32 	%r52, %r4, 1;
	cvt.rn.f32.u32 	%f3, %r52;
	add.s32 	%r53, %r4, 2;
	cvt.rn.f32.u32 	%f4, %r53;
	add.s32 	%r54, %r4, 3;
	cvt.rn.f32.u32 	%f5, %r54;
	cvt.rn.f32.u32 	%f6, %r8;
	cvt.rn.f32.u32 	%f7, %r10;
	cvt.rn.f32.u32 	%f8, %r9;
	cvt.s64.s32 	%rd4, %r3;
	cvta.to.global.u64 	%rd5, %rd23;
	cvta.to.global.u64 	%rd6, %rd24;
	cvta.to.global.u64 	%rd7, %rd25;
	cvta.to.global.u64 	%rd8, %rd26;
	cvta.to.global.u64 	%rd9, %rd27;
	cvta.to.global.u64 	%rd10, %rd28;
	cvta.to.global.u64 	%rd11, %rd29;
	mov.b32 	%r67, 0;
	mov.f32 	%f227, 0f3F800000;
	mov.u32 	%r66, %r1;
$L__BB4_2:
	add.s32 	%r13, %r67, %r2;
	setp.ge.s32 	%p2, %r13, %r1;
	@%p2 bra 	$L__BB4_4;
	ld.param.u64 	%rd71, [_ZN11circles_gpu13render_kernelEiiiiiPjS0_PKfS2_S2_S2_S2_S2_S2_PfS3_S3__param_5];
	cvt.u64.u32 	%rd53, %r13;
	add.s64 	%rd54, %rd53, %rd4;
	cvta.to.global.u64 	%rd55, %rd71;
	shl.b64 	%rd56, %rd54, 2;
	add.s64 	%rd57, %rd55, %rd56;
	ld.global.u32 	%r55, [%rd57];
	mul.wide.s32 	%rd58, %r55, 4;
	add.s64 	%rd59, %rd5, %rd58;
	ld.global.f32 	%f93, [%rd59];
	shl.b32 	%r56, %r2, 2;
	mov.u32 	%r57, _ZN11circles_gpu5shmemE;
	add.s32 	%r58, %r57, %r56;
	st.shared.f32 	[%r58], %f93;
	add.s64 	%rd60, %rd6, %rd58;
	ld.global.f32 	%f94, [%rd60];
	st.shared.f32 	[%r58+4096], %f94;
	add.s64 	%rd61, %rd7, %rd58;
	ld.global.f32 	%f95, [%rd61];
	st.shared.f32 	[%r58+8192], %f95;
	add.s64 	%rd62, %rd8, %rd58;
	ld.global.f32 	%f96, [%rd62];
	st.shared.f32 	[%r58+12288], %f96;
	add.s64 	%rd63, %rd9, %rd58;
	ld.global.f32 	%f97, [%rd63];
	st.shared.f32 	[%r58+16384], %f97;
	add.s64 	%rd64, %rd10, %rd58;
	ld.global.f32 	%f98, [%rd64];
	st.shared.f32 	[%r58+20480], %f98;
	add.s64 	%rd65, %rd11, %rd58;
	ld.global.f32 	%f99, [%rd65];
	st.shared.f32 	[%r58+24576], %f99;
$L__BB4_4:
	bar.sync 	0;
	setp.le.s32 	%p3, %r1, %r67;
	@%p3 bra 	$L__BB4_26;
	min.s32 	%r60, %r66, 1024;
	max.s32 	%r14, %r60, 1;
	mov.b32 	%r68, 0;
$L__BB4_6:
	shl.b32 	%r61, %r68, 2;
	mov.u32 	%r62, _ZN11circles_gpu5shmemE;
	add.s32 	%r16, %r62, %r61;
	ld.shared.f32 	%f45, [%r16];
	ld.shared.f32 	%f46, [%r16+4096];
	ld.shared.f32 	%f100, [%r16+8192];
	ld.shared.f32 	%f47, [%r16+24576];
	sub.f32 	%f101, %f1, %f46;
	mul.f32 	%f48, %f101, %f101;
	mul.f32 	%f49, %f100, %f100;
	mov.f32 	%f102, 0f3F800000;
	sub.f32 	%f50, %f102, %f47;
	sub.f32 	%f103, %f2, %f45;
	fma.rn.f32 	%f104, %f103, %f103, %f48;
	setp.geu.f32 	%p4, %f104, %f49;
	@%p4 bra 	$L__BB4_8;
	ld.shared.f32 	%f105, [%r16+12288];
	mul.f32 	%f106, %f47, %f105;
	fma.rn.f32 	%f218, %f50, %f218, %f106;
	ld.shared.f32 	%f107, [%r16+16384];
	mul.f32 	%f108, %f47, %f107;
	fma.rn.f32 	%f219, %f50, %f219, %f108;
	ld.shared.f32 	%f109, [%r16+20480];
	mul.f32 	%f110, %f47, %f109;
	fma.rn.f32 	%f220, %f50, %f220, %f110;
$L__BB4_8:
	sub.f32 	%f111, %f3, %f45;
	fma.rn.f32 	%f112, %f111, %f111, %f48;
	setp.geu.f32 	%p5, %f112, %f49;
	@%p5 bra 	$L__BB4_10;
	ld.shared.f32 	%f113, [%r16+12288];
	mul.f32 	%f114, %f47, %f113;
	fma.rn.f32 	%f221, %f50, %f221, %f114;
	ld.shared.f32 	%f115, [%r16+16384];
	mul.f32 	%f116, %f47, %f115;
	fma.rn.f32 	%f222, %f50, %f222, %f116;
	ld.shared.f32 	%f117, [%r16+20480];
	mul.f32 	%f118, %f47, %f117;
	fma.rn.f32 	%f223, %f50, %f223, %f118;
$L__BB4_10:
	sub.f32 	%f119, %f4, %f45;
	fma.rn.f32 	%f120, %f119, %f119, %f48;
	setp.geu.f32 	%p6, %f120, %f49;
	@%p6 bra 	$L__BB4_12;
	ld.shared.f32 	%f121, [%r16+12288];
	mul.f32 	%f122, %f47, %f121;
	fma.rn.f32 	%f224, %f50, %f224, %f122;
	ld.shared.f32 	%f123, [%r16+16384];
	mul.f32 	%f124, %f47, %f123;
	fma.rn.f32 	%f225, %f50, %f225, %f124;
	ld.shared.f32 	%f125, [%r16+20480];
	mul.f32 	%f126, %f47, %f125;
	fma.rn.f32 	%f226, %f50, %f226, %f126;
$L__BB4_12:
	sub.f32 	%f127, %f5, %f45;
	fma.rn.f32 	%f128, %f127, %f127, %f48;
	setp.geu.f32 	%p7, %f128, %f49;
	@%p7 bra 	$L__BB4_14;
	ld.shared.f32 	%f129, [%r16+12288];
	mul.f32 	%f130, %f47, %f129;
	fma.rn.f32 	%f227, %f50, %f227, %f130;
	ld.shared.f32 	%f131, [%r16+16384];
	mul.f32 	%f132, %f47, %f131;
	fma.rn.f32 	%f228, %f50, %f228, %f132;
	ld.shared.f32 	%f133, [%r16+20480];
	mul.f32 	%f134, %f47, %f133;
	fma.rn.f32 	%f229, %f50, %f229, %f134;
$L__BB4_14:
	sub.f32 	%f135, %f6, %f46;
	mul.f32 	%f75, %f135, %f135;
	sub.f32 	%f136, %f7, %f46;
	mul.f32 	%f76, %f136, %f136;
	sub.f32 	%f137, %f8, %f46;
	mul.f32 	%f77, %f137, %f137;
	mov.b32 	%r69, 0;
$L__BB4_15:
	setp.ge.s32 	%p8, %r8, %r23;
	add.s32 	%r64, %r69, %r4;
	cvt.rn.f32.u32 	%f138, %r64;
	sub.f32 	%f139, %f138, %f45;
	mul.f32 	%f78, %f139, %f139;
	@%p8 bra 	$L__BB4_24;
	add.s32 	%r65, %r7, %r69;
	mul.wide.s32 	%rd66, %r65, 4;
	add.s64 	%rd12, %rd3, %rd66;
	add.s64 	%rd13, %rd2, %rd66;
	add.s64 	%rd14, %rd1, %rd66;
	add.f32 	%f140, %f78, %f75;
	setp.geu.f32 	%p9, %f140, %f49;
	@%p9 bra 	$L__BB4_18;
	ld.global.f32 	%f141, [%rd13];
	ld.global.f32 	%f142, [%rd12];
	ld.global.f32 	%f143, [%rd14];
	ld.shared.f32 	%f144, [%r16+12288];
	mul.f32 	%f145, %f47, %f144;
	fma.rn.f32 	%f146, %f50, %f142, %f145;
	ld.shared.f32 	%f147, [%r16+16384];
	mul.f32 	%f148, %f47, %f147;
	setp.eq.f32 	%p10, %f141, 0f00000000;
	selp.f32 	%f149, 0f3F800000, %f141, %p10;
	fma.rn.f32 	%f150, %f50, %f149, %f148;
	ld.shared.f32 	%f151, [%r16+20480];
	mul.f32 	%f152, %f47, %f151;
	fma.rn.f32 	%f153, %f50, %f143, %f152;
	st.global.f32 	[%rd12], %f146;
	st.global.f32 	[%rd13], %f150;
	st.global.f32 	[%rd14], %f153;
$L__BB4_18:
	setp.ge.s32 	%p11, %r10, %r23;
	@%p11 bra 	$L__BB4_24;
	mul.wide.s32 	%rd15, %r22, 4;
	add.s64 	%rd16, %rd12, %rd15;
	add.s64 	%rd17, %rd13, %rd15;
	add.s64 	%rd18, %rd14, %rd15;
	add.f32 	%f154, %f78, %f76;
	setp.geu.f32 	%p12, %f154, %f49;
	@%p12 bra 	$L__BB4_21;
	ld.global.f32 	%f155, [%rd17];
	ld.global.f32 	%f156, [%rd16];
	ld.global.f32 	%f157, [%rd18];
	ld.shared.f32 	%f158, [%r16+12288];
	mul.f32 	%f159, %f47, %f158;
	fma.rn.f32 	%f160, %f50, %f156, %f159;
	ld.shared.f32 	%f161, [%r16+16384];
	mul.f32 	%f162, %f47, %f161;
	setp.eq.f32 	%p13, %f155, 0f00000000;
	selp.f32 	%f163, 0f3F800000, %f155, %p13;
	fma.rn.f32 	%f164, %f50, %f163, %f162;
	ld.shared.f32 	%f165, [%r16+20480];
	mul.f32 	%f166, %f47, %f165;
	fma.rn.f32 	%f167, %f50, %f157, %f166;
	st.global.f32 	[%rd16], %f160;
	st.global.f32 	[%rd17], %f164;
	st.global.f32 	[%rd18], %f167;
$L__BB4_21:
	setp.ge.s32 	%p14, %r9, %r23;
	@%p14 bra 	$L__BB4_24;
	add.s64 	%rd19, %rd16, %rd15;
	add.s64 	%rd20, %rd17, %rd15;
	add.s64 	%rd21, %rd18, %rd15;
	add.f32 	%f168, %f78, %f77;
	setp.geu.f32 	%p15, %f168, %f49;
	@%p15 bra 	$L__BB4_24;
	ld.global.f32 	%f169, [%rd20];
	ld.global.f32 	%f170, [%rd19];
	ld.global.f32 	%f171, [%rd21];
	ld.shared.f32 	%f172, [%r16+12288];
	mul.f32 	%f173, %f47, %f172;
	fma.rn.f32 	%f174, %f50, %f170, %f173;
	ld.shared.f32 	%f175, [%r16+16384];
	mul.f32 	%f176, %f47, %f175;
	setp.eq.f32 	%p16, %f169, 0f00000000;
	selp.f32 	%f177, 0f3F800000, %f169, %p16;
	fma.rn.f32 	%f178, %f50, %f177, %f176;
	ld.shared.f32 	%f179, [%r16+20480];
	mul.f32 	%f180, %f47, %f179;
	fma.rn.f32 	%f181, %f50, %f171, %f180;
	st.global.f32 	[%rd19], %f174;
	st.global.f32 	[%rd20], %f178;
	st.global.f32 	[%rd21], %f181;
$L__BB4_24:
	add.s32 	%r69, %r69, 1;
	setp.ne.s32 	%p17, %r69, 4;
	@%p17 bra 	$L__BB4_15;
	add.s32 	%r68, %r68, 1;
	setp.ne.s32 	%p18, %r68, %r14;
	@%p18 bra 	$L__BB4_6;
$L__BB4_26:
	add.s32 	%r67, %r67, 1024;
	setp.lt.s32 	%p19, %r67, %r1;
	add.s32 	%r66, %r66, -1024;
	@%p19 bra 	$L__BB4_2;
$L__BB4_27:
	mul.wide.s32 	%rd67, %r6, 4;
	add.s64 	%rd68, %rd3, %rd67;
	st.global.f32 	[%rd68], %f218;
	add.s64 	%rd69, %rd2, %rd67;
	st.global.f32 	[%rd69], %f219;
	add.s64 	%rd70, %rd1, %rd67;
	st.global.f32 	[%rd70], %f220;
	st.global.f32 	[%rd68+4], %f221;
	st.global.f32 	[%rd69+4], %f222;
	st.global.f32 	[%rd70+4], %f223;
	st.global.f32 	[%rd68+8], %f224;
	st.global.f32 	[%rd69+8], %f225;
	st.global.f32 	[%rd70+8], %f226;
	st.global.f32 	[%rd68+12], %f227;
	st.global.f32 	[%rd69+12], %f228;
	st.global.f32 	[%rd70+12], %f229;
	ret;

}


// ===== COMPILED SASS (sm_100) =====

	.target	sm_100

	.elftype	@"ET_EXEC"


//--------------------- .note.nv.tkinfo           --------------------------
	.section	.note.nv.tkinfo,"",@"SHT_NOTE"
	.sectionflags	@"SHF_NOTE_NV_TKINFO"
	.tkinfo
        /*0018*/ 	.word	0x00000002
        /*0030*/ 	.string	""
        /*0030*/ 	.string	"ptxas"
        /*0030*/ 	.string	"Cuda compilation tools, release 13.0, V13.0.88"
        /*0030*/ 	.string	"Build cuda_13.0.r13.0/compiler.36424714_0"
        /*0030*/ 	.string	"-arch sm_100 -m 64 "



//--------------------- .note.nv.cuinfo           --------------------------
	.section	.note.nv.cuinfo,"",@"SHT_NOTE"
	.sectionflags	@"SHF_NOTE_NV_CUINFO"
        /*0018*/ 	.short	0x0002
        /*001a*/ 	.short	0x0064
        /*001c*/ 	.short	0x0082
	.zero		2


//--------------------- .nv.info                  --------------------------
	.section	.nv.info,"",@"SHT_CUDA_INFO"
	.align	4


	//----- nvinfo : EIATTR_REGCOUNT
	.align		4
        /*0000*/ 	.byte	0x04, 0x2f
        /*0002*/ 	.short	(.L_1 - .L_0)
	.align		4
.L_0:
        /*0004*/ 	.word	index@(_ZN11circles_gpu17compute_tile_maskEiiiiiPKfS1_S1_Pa)
        /*0008*/ 	.word	0x00000020


	//----- nvinfo : EIATTR_FRAME_SIZE
	.align		4
.L_1:
        /*000c*/ 	.byte	0x04, 0x11
        /*000e*/ 	.short	(.L_3 - .L_2)
	.align		4
.L_2:
        /*0010*/ 	.word	index@(_ZN11circles_gpu17compute_tile_maskEiiiiiPKfS1_S1_Pa)
        /*0014*/ 	.word	0x00000000


	//----- nvinfo : EIATTR_REGCOUNT
	.align		4
.L_3:
        /*0018*/ 	.byte	0x04, 0x2f
        /*001a*/ 	.short	(.L_5 - .L_4)
	.align		4
.L_4:
        /*001c*/ 	.word	index@(_ZN11circles_gpu18upstream_reductionEiPaPj)
        /*0020*/ 	.word	0x0000000e


	//----- nvinfo : EIATTR_FRAME_SIZE
	.align		4
.L_5:
        /*0024*/ 	.byte	0x04, 0x11
        /*0026*/ 	.short	(.L_7 - .L_6)
	.align		4
.L_6:
        /*0028*/ 	.word	index@(_ZN11circles_gpu18upstream_reductionEiPaPj)
        /*002c*/ 	.word	0x00000000


	//----- nvinfo : EIATTR_REGCOUNT
	.align		4
.L_7:
        /*0030*/ 	.byte	0x04, 0x2f
        /*0032*/ 	.short	(.L_9 - .L_8)
	.align		4
.L_8:
        /*0034*/ 	.word	index@(_ZN11circles_gpu10spine_scanEiiPjS0_)
        /*0038*/ 	.word	0x0000001e


	//----- nvinfo : EIATTR_FRAME_SIZE
	.align		4
.L_9:
        /*003c*/ 	.byte	0x04, 0x11
        /*003e*/ 	.short	(.L_11 - .L_10)
	.align		4
.L_10:
        /*0040*/ 	.word	index@(_ZN11circles_gpu10spine_scanEiiPjS0_)
        /*0044*/ 	.word	0x00000000


	//----- nvinfo : EIATTR_REGCOUNT
	.align		4
.L_11:
        /*0048*/ 	.byte	0x04, 0x2f
        /*004a*/ 	.short	(.L_13 - .L_12)
	.align		4
.L_12:
        /*004c*/ 	.word	index@(_ZN11circles_gpu15downstream_scanEiiiPaPjS1_)
        /*0050*/ 	.word	0x0000001d


	//----- nvinfo : EIATTR_FRAME_SIZE
	.align		4
.L_13:
        /*0054*/ 	.byte	0x04, 0x11
        /*0056*/ 	.short	(.L_15 - .L_14)
	.align		4
.L_14:
        /*0058*/ 	.word	index@(_ZN11circles_gpu15downstream_scanEiiiPaPjS1_)
        /*005c*/ 	.word	0x00000000


	//----- nvinfo : EIATTR_REGCOUNT
	.align		4
.L_15:
        /*0060*/ 	.byte	0x04, 0x2f
        /*0062*/ 	.short	(.L_17 - .L_16)
	.align		4
.L_16:
        /*0064*/ 	.word	index@(_ZN11circles_gpu13render_kernelEiiiiiPjS0_PKfS2_S2_S2_S2_S2_S2_PfS3_S3_)
        /*0068*/ 	.word	0x0000002c


	//----- nvinfo : EIATTR_FRAME_SIZE
	.align		4
.L_17:
        /*006c*/ 	.byte	0x04, 0x11
        /*006e*/ 	.short	(.L_19 - .L_18)
	.align		4
.L_18:
        /*0070*/ 	.word	index@(_ZN11circles_gpu13render_kernelEiiiiiPjS0_PKfS2_S2_S2_S2_S2_S2_PfS3_S3_)
        /*0074*/ 	.word	0x00000000


	//----- nvinfo : EIATTR_MIN_STACK_SIZE
	.align		4
.L_19:
        /*0078*/ 	.byte	0x04, 0x12
        /*007a*/ 	.short	(.L_21 - .L_20)
	.align		4
.L_20:
        /*007c*/ 	.word	index@(_ZN11circles_gpu13render_kernelEiiiiiPjS0_PKfS2_S2_S2_S2_S2_S2_PfS3_S3_)
        /*0080*/ 	.word	0x00000000


	//----- nvinfo : EIATTR_MIN_STACK_SIZE
	.align		4
.L_21:
        /*0084*/ 	.byte	0x04, 0x12
        /*0086*/ 	.short	(.L_23 - .L_22)
	.align		4
.L_22:
        /*0088*/ 	.word	index@(_ZN11circles_gpu15downstream_scanEiiiPaPjS1_)
        /*008c*/ 	.word	0x00000000


	//----- nvinfo : EIATTR_MIN_STACK_SIZE
	.align		4
.L_23:
        /*0090*/ 	.byte	0x04, 0x12
        /*0092*/ 	.short	(.L_25 - .L_24)
	.align		4
.L_24:
        /*0094*/ 	.word	index@(_ZN11circles_gpu10spine_scanEiiPjS0_)
        /*0098*/ 	.word	0x00000000


	//----- nvinfo : EIATTR_MIN_STACK_SIZE
	.align		4
.L_25:
        /*009c*/ 	.byte	0x04, 0x12
        /*009e*/ 	.short	(.L_27 - .L_26)
	.align		4
.L_26:
        /*00a0*/ 	.word	index@(_ZN11circles_gpu18upstream_reductionEiPaPj)
        /*00a4*/ 	.word	0x00000000


	//----- nvinfo : EIATTR_MIN_STACK_SIZE
	.align		4
.L_27:
        /*00a8*/ 	.byte	0x04, 0x12
        /*00aa*/ 	.short	(.L_29 - .L_28)
	.align		4
.L_28:
        /*00ac*/ 	.word	index@(_ZN11circles_gpu17compute_tile_maskEiiiiiPKfS1_S1_Pa)
        /*00b0*/ 	.word	0x00000000
.L_29:


//--------------------- .nv.compat                --------------------------
	.section	.nv.compat,"",@"SHT_CUDA_COMPAT_INFO"
	.align	4
        /*0000*/ 	.byte	0x02, 0x09, 0x00, 0x00, 0x02, 0x02, 0x01, 0x00, 0x02, 0x05, 0x05, 0x00, 0x03, 0x07, 0x01, 0x01
        /*0010*/ 	.byte	0x02, 0x03, 0x00, 0x00, 0x02, 0x06, 0x01, 0x00, 0x04, 0x0b, 0x08, 0x00, 0x09, 0x00, 0x00, 0x00
        /*0020*/ 	.byte	0x00, 0x00, 0x00, 0x00


//--------------------- .nv.info._ZN11circles_gpu13render_kernelEiiiiiPjS0_PKfS2_S2_S2_S2_S2_S2_PfS3_S3_ --------------------------
	.section	.nv.info._ZN11circles_gpu13render_kernelEiiiiiPjS0_PKfS2_S2_S2_S2_S2_S2_PfS3_S3_,"",@"SHT_CUDA_INFO"
	.sectionflags	@""
	.align	4


	//----- nvinfo : EIATTR_CUDA_API_VERSION
	.align		4
        /*0000*/ 	.byte	0x04, 0x37
        /*0002*/ 	.short	(.L_31 - .L_30)
.L_30:
        /*0004*/ 	.word	0x00000082


	//----- nvinfo : EIATTR_KPARAM_INFO
	.align		4
.L_31:
        /*0008*/ 	.byte	0x04, 0x17
        /*000a*/ 	.short	(.L_33 - .L_32)
.L_32:
        /*000c*/ 	.word	0x00000000
        /*0010*/ 	.short	0x0010
        /*0012*/ 	.short	0x0070
        /*0014*/ 	.byte	0x00, 0xf5, 0x21, 0x00


	//----- nvinfo : EIATTR_KPARAM_INFO
	.align		4
.L_33:
        /*0018*/ 	.byte	0x04, 0x17
        /*001a*/ 	.short	(.L_35 - .L_34)
.L_34:
        /*001c*/ 	.word	0x00000000
        /*0020*/ 	.short	0x000f
        /*0022*/ 	.short	0x0068
        /*0024*/ 	.byte	0x00, 0xf5, 0x21, 0x00


	//----- nvinfo : EIATTR_KPARAM_INFO
	.align		4
.L_35:
        /*0028*/ 	.byte	0x04, 0x17
        /*002a*/ 	.short	(.L_37 - .L_36)
.L_36:
        /*002c*/ 	.word	0x00000000
        /*0030*/ 	.short	0x000e
        /*0032*/ 	.short	0x0060
        /*0034*/ 	.byte	0x00, 0xf5, 0x21, 0x00


	//----- nvinfo : EIATTR_KPARAM_INFO
	.align		4
.L_37:
        /*0038*/ 	.byte	0x04, 0x17
        /*003a*/ 	.short	(.L_39 - .L_38)
.L_38:
        /*003c*/ 	.word	0x00000000
        /*0040*/ 	.short	0x000d
        /*0042*/ 	.short	0x0058
        /*0044*/ 	.byte	0x00, 0xf5, 0x21, 0x00


	//----- nvinfo : EIATTR_KPARAM_INFO
	.align		4
.L_39:
        /*0048*/ 	.byte	0x04, 0x17
        /*004a*/ 	.short	(.L_41 - .L_40)
.L_40:
        /*004c*/ 	.word	0x00000000
        /*0050*/ 	.short	0x000c
        /*0052*/ 	.short	0x0050
        /*0054*/ 	.byte	0x00, 0xf5, 0x21, 0x00


	//----- nvinfo : EIATTR_KPARAM_INFO
	.align		4
.L_41:
        /*0058*/ 	.byte	0x04, 0x17
        /*005a*/ 	.short	(.L_43 - .L_42)
.L_42:
        /*005c*/ 	.word	0x00000000
        /*0060*/ 	.short	0x000b
        /*0062*/ 	.short	0x0048
        /*0064*/ 	.byte	0x00, 0xf5, 0x21, 0x00


	//----- nvinfo : EIATTR_KPARAM_INFO
	.align		4
.L_43:
        /*0068*/ 	.byte	0x04, 0x17
        /*006a*/ 	.short	(.L_45 - .L_44)
.L_44:
        /*006c*/ 	.word	0x00000000
        /*0070*/ 	.short	0x000a
        /*0072*/ 	.short	0x0040
        /*0074*/ 	.byte	0x00, 0xf5, 0x21, 0x00


	//----- nvinfo : EIATTR_KPARAM_INFO
	.align		4
.L_45:
        /*0078*/ 	.byte	0x04, 0x17
        /*007a*/ 	.short	(.L_47 - .L_46)
.L_46:
        /*007c*/ 	.word	0x00000000
        /*0080*/ 	.short	0x0009
        /*0082*/ 	.short	0x0038
        /*0084*/ 	.byte	0x00, 0xf5, 0x21, 0x00


	//----- nvinfo : EIATTR_KPARAM_INFO
	.align		4
.L_47:
        /*0088*/ 	.byte	0x04, 0x17
        /*008a*/ 	.short	(.L_49 - .L_48)
.L_48:
        /*008c*/ 	.word	0x00000000
        /*0090*/ 	.short	0x0008
        /*0092*/ 	.short	0x0030
        /*0094*/ 	.byte	0x00, 0xf5, 0x21, 0x00


	//----- nvinfo : EIATTR_KPARAM_INFO
	.align		4
.L_49:
        /*0098*/ 	.byte	0x04, 0x17
        /*009a*/ 	.short	(.L_51 - .L_50)
.L_50:
        /*009c*/ 	.word	0x00000000
        /*00a0*/ 	.short	0x0007
        /*00a2*/ 	.short	0x0028
        /*00a4*/ 	.byte	0x00, 0xf5, 0x21, 0x00


	//----- nvinfo : EIATTR_KPARAM_INFO
	.align		4
.L_51:
        /*00a8*/ 	.byte	0x04, 0x17
        /*00aa*/ 	.short	(.L_53 - .L_52)
.L_52:
        /*00ac*/ 	.word	0x00000000
        /*00b0*/ 	.short	0x0006
        /*00b2*/ 	.short	0x0020
        /*00b4*/ 	.byte	0x00, 0xf5, 0x21, 0x00


	//----- nvinfo : EIATTR_KPARAM_INFO
	.align		4
.L_53:
        /*00b8*/ 	.byte	0x04, 0x17
        /*00ba*/ 	.short	(.L_55 - .L_54)
.L_54:
        /*00bc*/ 	.word	0x00000000
        /*00c0*/ 	.short	0x0005
        /*00c2*/ 	.short	0x0018
        /*00c4*/ 	.byte	0x00, 0xf5, 0x21, 0x00


	//----- nvinfo : EIATTR_KPARAM_INFO
	.align		4
.L_55:
        /*00c8*/ 	.byte	0x04, 0x17
        /*00ca*/ 	.short	(.L_57 - .L_56)
.L_56:
        /*00cc*/ 	.word	0x00000000
        /*00d0*/ 	.short	0x0004
        /*00d2*/ 	.short	0x0010
        /*00d4*/ 	.byte	0x00, 0xf0, 0x11, 0x00


	//----- nvinfo : EIATTR_KPARAM_INFO
	.align		4
.L_57:
        /*00d8*/ 	.byte	0x04, 0x17
        /*00da*/ 	.short	(.L_59 - .L_58)
.L_58:
        /*00dc*/ 	.word	0x00000000
        /*00e0*/ 	.short	0x0003
        /*00e2*/ 	.short	0x000c
        /*00e4*/ 	.byte	0x00, 0xf0, 0x11, 0x00


	//----- nvinfo : EIATTR_KPARAM_INFO
	.align		4
.L_59:
        /*00e8*/ 	.byte	0x04, 0x17
        /*00ea*/ 	.short	(.L_61 - .L_60)
.L_60:
        /*00ec*/ 	.word	0x00000000
        /*00f0*/ 	.short	0x0002
        /*00f2*/ 	.short	0x0008
        /*00f4*/ 	.byte	0x00, 0xf0, 0x11, 0x00


	//----- nvinfo : EIATTR_KPARAM_INFO
	.align		4
.L_61:
        /*00f8*/ 	.byte	0x04, 0x17
        /*00fa*/ 	.short	(.L_63 - .L_62)
.L_62:
        /*00fc*/ 	.word	0x00000000
        /*0100*/ 	.short	0x0001
        /*0102*/ 	.short	0x0004
        /*0104*/ 	.byte	0x00, 0xf0, 0x11, 0x00


	//----- nvinfo : EIATTR_KPARAM_INFO
	.align		4
.L_63:
        /*0108*/ 	.byte	0x04, 0x17
        /*010a*/ 	.short	(.L_65 - .L_64)
.L_64:
        /*010c*/ 	.word	0x00000000
        /*0110*/ 	.short	0x0000
        /*0112*/ 	.short	0x0000
        /*0114*/ 	.byte	0x00, 0xf0, 0x11, 0x00


	//----- nvinfo : EIATTR_SPARSE_MMA_MASK
	.align		4
.L_65:
        /*0118*/ 	.byte	0x03, 0x50
        /*011a*/ 	.short	0x0000


	//----- nvinfo : EIATTR_MAXREG_COUNT
	.align		4
        /*011c*/ 	.byte	0x03, 0x1b
        /*011e*/ 	.short	0x00ff


	//----- nvinfo : EIATTR_NUM_BARRIERS
	.align		4
        /*0120*/ 	.byte	0x02, 0x4c
        /*0122*/ 	.byte	0x01
	.zero		1


	//----- nvinfo : EIATTR_MERCURY_ISA_VERSION
	.align		4
        /*0124*/ 	.byte	0x03, 0x5f
        /*0126*/ 	.short	0x0101


	//----- nvinfo : EIATTR_VRC_CTA_INIT_COUNT
	.align		4
        /*0128*/ 	.byte	0x02, 0x4a
	.zero		1
	.zero		1


	//----- nvinfo : EIATTR_EXIT_INSTR_OFFSETS
	.align		4
        /*012c*/ 	.byte	0x04, 0x1c
        /*012e*/ 	.short	(.L_67 - .L_66)


	//   ....[0]....
.L_66:
        /*0130*/ 	.word	0x00002660


	//----- nvinfo : EIATTR_CRS_STACK_SIZE
	.align		4
.L_67:
        /*0134*/ 	.byte	0x04, 0x1e
        /*0136*/ 	.short	(.L_69 - .L_68)
.L_68:
        /*0138*/ 	.word	0x00000000


	//----- nvinfo : EIATTR_CBANK_PARAM_SIZE
	.align		4
.L_69:
        /*013c*/ 	.byte	0x03, 0x19
        /*013e*/ 	.short	0x0078


	//----- nvinfo : EIATTR_PARAM_CBANK
	.align		4
        /*0140*/ 	.byte	0x04, 0x0a
        /*0142*/ 	.short	(.L_71 - .L_70)
	.align		4
.L_70:
        /*0144*/ 	.word	index@(.nv.constant0._ZN11circles_gpu13render_kernelEiiiiiPjS0_PKfS2_S2_S2_S2_S2_S2_PfS3_S3_)
        /*0148*/ 	.short	0x0380
        /*014a*/ 	.short	0x0078


	//----- nvinfo : EIATTR_SW_WAR
	.align		4
.L_71:
        /*014c*/ 	.byte	0x04, 0x36
        /*014e*/ 	.short	(.L_73 - .L_72)
.L_72:
        /*0150*/ 	.word	0x00000008
.L_73:


//--------------------- .nv.info._ZN11circles_gpu15downstream_scanEiiiPaPjS1_ --------------------------
	.section	.nv.info._ZN11circles_gpu15downstream_scanEiiiPaPjS1_,"",@"SHT_CUDA_INFO"
	.sectionflags	@""
	.align	4


	//----- nvinfo : EIATTR_CUDA_API_VERSION
	.align		4
        /*0000*/ 	.byte	0x04, 0x37
        /*0002*/ 	.short	(.L_75 - .L_74)
.L_74:
        /*0004*/ 	.word	0x00000082


	//----- nvinfo : EIATTR_KPARAM_INFO
	.align		4
.L_75:
        /*0008*/ 	.byte	0x04, 0x17
        /*000a*/ 	.short	(.L_77 - .L_76)
.L_76:
        /*000c*/ 	.word	0x00000000
        /*0010*/ 	.short	0x0005
        /*0012*/ 	.short	0x0020
        /*0014*/ 	.byte	0x00, 0xf5, 0x21, 0x00


	//----- nvinfo : EIATTR_KPARAM_INFO
	.align		4
.L_77:
        /*0018*/ 	.byte	0x04, 0x17
        /*001a*/ 	.short	(.L_79 - .L_78)
.L_78:
        /*001c*/ 	.word	0x00000000
        /*0020*/ 	.short	0x0004
        /*0022*/ 	.short	0x0018
        /*0024*/ 	.byte	0x00, 0xf5, 0x21, 0x00


	//----- nvinfo : EIATTR_KPARAM_INFO
	.align		4
.L_79:
        /*0028*/ 	.byte	0x04, 0x17
        /*002a*/ 	.short	(.L_81 - .L_80)
.L_80:
        /*002c*/ 	.word	0x00000000
        /*0030*/ 	.short	0x0003
        /*0032*/ 	.short	0x0010
        /*0034*/ 	.byte	0x00, 0xf5, 0x21, 0x00


	//----- nvinfo : EIATTR_KPARAM_INFO
	.align		4
.L_81:
        /*0038*/ 	.byte	0x04, 0x17
        /*003a*/ 	.short	(.L_83 - .L_82)
.L_82:
        /*003c*/ 	.word	0x00000000
        /*0040*/ 	.short	0x0002
        /*0042*/ 	.short	0x0008
        /*0044*/ 	.byte	0x00, 0xf0, 0x11, 0x00


	//----- nvinfo : EIATTR_KPARAM_INFO
	.align		4
.L_83:
        /*0048*/ 	.byte	0x04, 0x17
        /*004a*/ 	.short	(.L_85 - .L_84)
.L_84:
        /*004c*/ 	.word	0x00000000
        /*0050*/ 	.short	0x0001
        /*0052*/ 	.short	0x0004
        /*0054*/ 	.byte	0x00, 0xf0, 0x11, 0x00


	//----- nvinfo : EIATTR_KPARAM_INFO
	.align		4
.L_85:
        /*0058*/ 	.byte	0x04, 0x17
        /*005a*/ 	.short	(.L_87 - .L_86)
.L_86:
        /*005c*/ 	.word	0x00000000
        /*0060*/ 	.short	0x0000
        /*0062*/ 	.short	0x0000
        /*0064*/ 	.byte	0x00, 0xf0, 0x11, 0x00


	//----- nvinfo : EIATTR_SPARSE_MMA_MASK
	.align		4
.L_87:
        /*0068*/ 	.byte	0x03, 0x50
        /*006a*/ 	.short	0x0000


	//----- nvinfo : EIATTR_MAXREG_COUNT
	.align		4
        /*006c*/ 	.byte	0x03, 0x1b
        /*006e*/ 	.short	0x00ff


	//----- nvinfo : EIATTR_NUM_BARRIERS
	.align		4
        /*0070*/ 	.byte	0x02, 0x4c
        /*0072*/ 	.byte	0x01
	.zero		1


	//----- nvinfo : EIATTR_MERCURY_ISA_VERSION
	.align		4
        /*0074*/ 	.byte	0x03, 0x5f
        /*0076*/ 	.short	0x0101


	//----- nvinfo : EIATTR_COOP_GROUP_MASK_REGIDS
	.align		4
        /*0078*/ 	.byte	0x04, 0x29
        /*007a*/ 	.short	(.L_89 - .L_88)


	//   ....[0]....
.L_88:
        /*007c*/ 	.word	0xffffffff


	//   ....[1]....
        /*0080*/ 	.word	0xffffffff


	//   ....[2]....
        /*0084*/ 	.word	0xffffffff


	//   ....[3]....
        /*0088*/ 	.word	0xffffffff


	//   ....[4]....
        /*008c*/ 	.word	0xffffffff


	//   ....[5]....
        /*0090*/ 	.word	0xffffffff


	//   ....[6]....
        /*0094*/ 	.word	0xffffffff


	//   ....[7]....
        /*0098*/ 	.word	0xffffffff


	//   ....[8]....
        /*009c*/ 	.word	0xffffffff


	//   ....[9]....
        /*00a0*/ 	.word	0xffffffff


	//   ....[10]....
        /*00a4*/ 	.word	0x05000017


	//   ....[11]....
        /*00a8*/ 	.word	0x05000017


	//   ....[12]....
        /*00ac*/ 	.word	0x05000017


	//   ....[13]....
        /*00b0*/ 	.word	0x05000017


	//   ....[14]....
        /*00b4*/ 	.word	0x05000017


	//----- nvinfo : EIATTR_COOP_GROUP_INSTR_OFFSETS
	.align		4
.L_89:
        /*00b8*/ 	.byte	0x04, 0x28
        /*00ba*/ 	.short	(.L_91 - .L_90)


	//   ....[0]....
.L_90:
        /*00bc*/ 	.word	0x000001a0


	//   ....[1]....
        /*00c0*/ 	.word	0x000001e0


	//   ....[2]....
        /*00c4*/ 	.word	0x00000210


	//   ....[3]....
        /*00c8*/ 	.word	0x00000250


	//   ....[4]....
        /*00cc*/ 	.word	0x00000280


	//   ....[5]....
        /*00d0*/ 	.word	0x00000360


	//   ....[6]....
        /*00d4*/ 	.word	0x00000390


	//   ....[7]....
        /*00d8*/ 	.word	0x000003c0


	//   ....[8]....
        /*00dc*/ 	.word	0x000003f0


	//   ....[9]....
        /*00e0*/ 	.word	0x00000420


	//   ....[10]....
        /*00e4*/ 	.word	0x00000df0


	//   ....[11]....
        /*00e8*/ 	.word	0x00000e70


	//   ....[12]....
        /*00ec*/ 	.word	0x00000ef0


	//   ....[13]....
        /*00f0*/ 	.word	0x00000f70


	//   ....[14]....
        /*00f4*/ 	.word	0x00000fe0


	//----- nvinfo : EIATTR_VRC_CTA_INIT_COUNT
	.align		4
.L_91:
        /*00f8*/ 	.byte	0x02, 0x4a
	.zero		1
	.zero		1


	//----- nvinfo : EIATTR_EXIT_INSTR_OFFSETS
	.align		4
        /*00fc*/ 	.byte	0x04, 0x1c
        /*00fe*/ 	.short	(.L_93 - .L_92)


	//   ....[0]....
.L_92:
        /*0100*/ 	.word	0x00000d90


	//----- nvinfo : EIATTR_CRS_STACK_SIZE
	.align		4
.L_93:
        /*0104*/ 	.byte	0x04, 0x1e
        /*0106*/ 	.short	(.L_95 - .L_94)
.L_94:
        /*0108*/ 	.word	0x00000000


	//----- nvinfo : EIATTR_CBANK_PARAM_SIZE
	.align		4
.L_95:
        /*010c*/ 	.byte	0x03, 0x19
        /*010e*/ 	.short	0x0028


	//----- nvinfo : EIATTR_PARAM_CBANK
	.align		4
        /*0110*/ 	.byte	0x04, 0x0a
        /*0112*/ 	.short	(.L_97 - .L_96)
	.align		4
.L_96:
        /*0114*/ 	.word	index@(.nv.constant0._ZN11circles_gpu15downstream_scanEiiiPaPjS1_)
        /*0118*/ 	.short	0x0380
        /*011a*/ 	.short	0x0028


	//----- nvinfo : EIATTR_SW_WAR
	.align		4
.L_97:
        /*011c*/ 	.byte	0x04, 0x36
        /*011e*/ 	.short	(.L_99 - .L_98)
.L_98:
        /*0120*/ 	.word	0x00000008
.L_99:


//--------------------- .nv.info._ZN11circles_gpu10spine_scanEiiPjS0_ --------------------------
	.section	.nv.info._ZN11circles_gpu10spine_scanEiiPjS0_,"",@"SHT_CUDA_INFO"
	.sectionflags	@""
	.align	4


	//----- nvinfo : EIATTR_CUDA_API_VERSION
	.align		4
        /*0000*/ 	.byte	0x04, 0x37
        /*0002*/ 	.short	(.L_101 - .L_100)
.L_100:
        /*0004*/ 	.word	0x00000082


	//----- nvinfo : EIATTR_KPARAM_INFO
	.align		4
.L_101:
        /*0008*/ 	.byte	0x04, 0x17
        /*000a*/ 	.short	(.L_103 - .L_102)
.L_102:
        /*000c*/ 	.word	0x00000000
        /*0010*/ 	.short	0x0003
        /*0012*/ 	.short	0x0010
        /*0014*/ 	.byte	0x00, 0xf5, 0x21, 0x00


	//----- nvinfo : EIATTR_KPARAM_INFO
	.align		4
.L_103:
        /*0018*/ 	.byte	0x04, 0x17
        /*001a*/ 	.short	(.L_105 - .L_104)
.L_104:
        /*001c*/ 	.word	0x00000000
        /*0020*/ 	.short	0x0002
        /*0022*/ 	.short	0x0008
        /*0024*/ 	.byte	0x00, 0xf5, 0x21, 0x00


	//----- nvinfo : EIATTR_KPARAM_INFO
	.align		4
.L_105:
        /*0028*/ 	.byte	0x04, 0x17
        /*002a*/ 	.short	(.L_107 - .L_106)
.L_106:
        /*002c*/ 	.word	0x00000000
        /*0030*/ 	.short	0x0001
        /*0032*/ 	.short	0x0004
        /*0034*/ 	.byte	0x00, 0xf0, 0x11, 0x00


	//----- nvinfo : EIATTR_KPARAM_INFO
	.align		4
.L_107:
        /*0038*/ 	.byte	0x04, 0x17
        /*003a*/ 	.short	(.L_109 - .L_108)
.L_108:
        /*003c*/ 	.word	0x00000000
        /*0040*/ 	.short	0x0000
        /*0042*/ 	.short	0x0000
        /*0044*/ 	.byte	0x00, 0xf0, 0x11, 0x00


	//----- nvinfo : EIATTR_SPARSE_MMA_MASK
	.align		4
.L_109:
        /*0048*/ 	.byte	0x03, 0x50
        /*004a*/ 	.short	0x0000


	//----- nvinfo : EIATTR_MAXREG_COUNT
	.align		4
        /*004c*/ 	.byte	0x03, 0x1b
        /*004e*/ 	.short	0x00ff


	//----- nvinfo : EIATTR_NUM_BARRIERS
	.align		4
        /*0050*/ 	.byte	0x02, 0x4c
        /*0052*/ 	.byte	0x01
	.zero		1


	//----- nvinfo : EIATTR_MERCURY_ISA_VERSION
	.align		4
        /*0054*/ 	.byte	0x03, 0x5f
        /*0056*/ 	.short	0x0101


	//----- nvinfo : EIATTR_COOP_GROUP_MASK_REGIDS
	.align		4
        /*0058*/ 	.byte	0x04, 0x29
        /*005a*/ 	.short	(.L_111 - .L_110)


	//   ....[0]....
.L_110:
        /*005c*/ 	.word	0xffffffff


	//   ....[1]....
        /*0060*/ 	.word	0xffffffff


	//   ....[2]....
        /*0064*/ 	.word	0xffffffff


	//   ....[3]....
        /*0068*/ 	.word	0xffffffff


	//   ....[4]....
        /*006c*/ 	.word	0xffffffff


	//   ....[5]....
        /*0070*/ 	.word	0xffffffff


	//   ....[6]....
        /*0074*/ 	.word	0xffffffff


	//   ....[7]....
        /*0078*/ 	.word	0xffffffff


	//   ....[8]....
        /*007c*/ 	.word	0xffffffff


	//   ....[9]....
        /*0080*/ 	.word	0xffffffff


	//   ....[10]....
        /*0084*/ 	.word	0x05000016


	//   ....[11]....
        /*0088*/ 	.word	0x05000016


	//   ....[12]....
        /*008c*/ 	.word	0x05000016


	//   ....[13]....
        /*0090*/ 	.word	0x05000016


	//   ....[14]....
        /*0094*/ 	.word	0x05000016


	//----- nvinfo : EIATTR_COOP_GROUP_INSTR_OFFSETS
	.align		4
.L_111:
        /*0098*/ 	.byte	0x04, 0x28
        /*009a*/ 	.short	(.L_113 - .L_112)


	//   ....[0]....
.L_112:
        /*009c*/ 	.word	0x00000160


	//   ....[1]....
        /*00a0*/ 	.word	0x000001e0


	//   ....[2]....
        /*00a4*/ 	.word	0x00000210


	//   ....[3]....
        /*00a8*/ 	.word	0x00000240


	//   ....[4]....
        /*00ac*/ 	.word	0x00000280


	//   ....[5]....
        /*00b0*/ 	.word	0x00000350


	//   ....[6]....
        /*00b4*/ 	.word	0x00000380


	//   ....[7]....
        /*00b8*/ 	.word	0x000003b0


	//   ....[8]....
        /*00bc*/ 	.word	0x000003e0


	//   ....[9]....
        /*00c0*/ 	.word	0x00000410


	//   ....[10]....
        /*00c4*/ 	.word	0x00000680


	//   ....[11]....
        /*00c8*/ 	.word	0x00000700


	//   ....[12]....
        /*00cc*/ 	.word	0x00000780


	//   ....[13]....
        /*00d0*/ 	.word	0x00000800


	//   ....[14]....
        /*00d4*/ 	.word	0x00000880


	//----- nvinfo : EIATTR_VRC_CTA_INIT_COUNT
	.align		4
.L_113:
        /*00d8*/ 	.byte	0x02, 0x4a
	.zero		1
	.zero		1


	//----- nvinfo : EIATTR_EXIT_INSTR_OFFSETS
	.align		4
        /*00dc*/ 	.byte	0x04, 0x1c
        /*00de*/ 	.short	(.L_115 - .L_114)


	//   ....[0]....
.L_114:
        /*00e0*/ 	.word	0x000005b0


	//   ....[1]....
        /*00e4*/ 	.word	0x00000620


	//----- nvinfo : EIATTR_CRS_STACK_SIZE
	.align		4
.L_115:
        /*00e8*/ 	.byte	0x04, 0x1e
        /*00ea*/ 	.short	(.L_117 - .L_116)
.L_116:
        /*00ec*/ 	.word	0x00000000


	//----- nvinfo : EIATTR_CBANK_PARAM_SIZE
	.align		4
.L_117:
        /*00f0*/ 	.byte	0x03, 0x19
        /*00f2*/ 	.short	0x0018


	//----- nvinfo : EIATTR_PARAM_CBANK
	.align		4
        /*00f4*/ 	.byte	0x04, 0x0a
        /*00f6*/ 	.short	(.L_119 - .L_118)
	.align		4
.L_118:
        /*00f8*/ 	.word	index@(.nv.constant0._ZN11circles_gpu10spine_scanEiiPjS0_)
        /*00fc*/ 	.short	0x0380
        /*00fe*/ 	.short	0x0018


	//----- nvinfo : EIATTR_SW_WAR
	.align		4
.L_119:
        /*0100*/ 	.byte	0x04, 0x36
        /*0102*/ 	.short	(.L_121 - .L_120)
.L_120:
        /*0104*/ 	.word	0x00000008
.L_121:


//--------------------- .nv.info._ZN11circles_gpu18upstream_reductionEiPaPj --------------------------
	.section	.nv.info._ZN11circles_gpu18upstream_reductionEiPaPj,"",@"SHT_CUDA_INFO"
	.sectionflags	@""
	.align	4


	//----- nvinfo : EIATTR_CUDA_API_VERSION
	.align		4
        /*0000*/ 	.byte	0x04, 0x37
        /*0002*/ 	.short	(.L_123 - .L_122)
.L_122:
        /*0004*/ 	.word	0x00000082


	//----- nvinfo : EIATTR_KPARAM_INFO
	.align		4
.L_123:
        /*0008*/ 	.byte	0x04, 0x17
        /*000a*/ 	.short	(.L_125 - .L_124)
.L_124:
        /*000c*/ 	.word	0x00000000
        /*0010*/ 	.short	0x0002
        /*0012*/ 	.short	0x0010
        /*0014*/ 	.byte	0x00, 0xf5, 0x21, 0x00


	//----- nvinfo : EIATTR_KPARAM_INFO
	.align		4
.L_125:
        /*0018*/ 	.byte	0x04, 0x17
        /*001a*/ 	.short	(.L_127 - .L_126)
.L_126:
        /*001c*/ 	.word	0x00000000
        /*0020*/ 	.short	0x0001
        /*0022*/ 	.short	0x0008
        /*0024*/ 	.byte	0x00, 0xf5, 0x21, 0x00


	//----- nvinfo : EIATTR_KPARAM_INFO
	.align		4
.L_127:
        /*0028*/ 	.byte	0x04, 0x17
        /*002a*/ 	.short	(.L_129 - .L_128)
.L_128:
        /*002c*/ 	.word	0x00000000
        /*0030*/ 	.short	0x0000
        /*0032*/ 	.short	0x0000
        /*0034*/ 	.byte	0x00, 0xf0, 0x11, 0x00


	//----- nvinfo : EIATTR_SPARSE_MMA_MASK
	.align		4
.L_129:
        /*0038*/ 	.byte	0x03, 0x50
        /*003a*/ 	.short	0x0000


	//----- nvinfo : EIATTR_MAXREG_COUNT
	.align		4
        /*003c*/ 	.byte	0x03, 0x1b
        /*003e*/ 	.short	0x00ff


	//----- nvinfo : EIATTR_NUM_BARRIERS
	.align		4
        /*0040*/ 	.byte	0x02, 0x4c
        /*0042*/ 	.byte	0x01
	.zero		1


	//----- nvinfo : EIATTR_MERCURY_ISA_VERSION
	.align		4
        /*0044*/ 	.byte	0x03, 0x5f
        /*0046*/ 	.short	0x0101


	//----- nvinfo : EIATTR_COOP_GROUP_MASK_REGIDS
	.align		4
        /*0048*/ 	.byte	0x04, 0x29
        /*004a*/ 	.short	(.L_131 - .L_130)


	//   ....[0]....
.L_130:
        /*004c*/ 	.word	0xffffffff


	//   ....[1]....
        /*0050*/ 	.word	0xffffffff


	//   ....[2]....
        /*0054*/ 	.word	0xffffffff


	//   ....[3]....
        /*0058*/ 	.word	0xffffffff


	//   ....[4]....
        /*005c*/ 	.word	0xffffffff


	//   ....[5]....
        /*0060*/ 	.word	0xffffffff


	//   ....[6]....
        /*0064*/ 	.word	0xffffffff


	//   ....[7]....
        /*0068*/ 	.word	0xffffffff


	//   ....[8]....
        /*006c*/ 	.word	0xffffffff


	//   ....[9]....
        /*0070*/ 	.word	0xffffffff


	//----- nvinfo : EIATTR_COOP_GROUP_INSTR_OFFSETS
	.align		4
.L_131:
        /*0074*/ 	.byte	0x04, 0x28
        /*0076*/ 	.short	(.L_133 - .L_132)


	//   ....[0]....
.L_132:
        /*0078*/ 	.word	0x000001c0


	//   ....[1]....
        /*007c*/ 	.word	0x000001e0


	//   ....[2]....
        /*0080*/ 	.word	0x00000200


	//   ....[3]....
        /*0084*/ 	.word	0x00000240


	//   ....[4]....
        /*0088*/ 	.word	0x00000270


	//   ....[5]....
        /*008c*/ 	.word	0x00000360


	//   ....[6]....
        /*0090*/ 	.word	0x00000380


	//   ....[7]....
        /*0094*/ 	.word	0x000003a0


	//   ....[8]....
        /*0098*/ 	.word	0x000003c0


	//   ....[9]....
        /*009c*/ 	.word	0x000003e0


	//----- nvinfo : EIATTR_VRC_CTA_INIT_COUNT
	.align		4
.L_133:
        /*00a0*/ 	.byte	0x02, 0x4a
	.zero		1
	.zero		1


	//----- nvinfo : EIATTR_EXIT_INSTR_OFFSETS
	.align		4
        /*00a4*/ 	.byte	0x04, 0x1c
        /*00a6*/ 	.short	(.L_135 - .L_134)


	//   ....[0]....
.L_134:
        /*00a8*/ 	.word	0x00000300


	//   ....[1]....
        /*00ac*/ 	.word	0x000003f0


	//   ....[2]....
        /*00b0*/ 	.word	0x00000440


	//----- nvinfo : EIATTR_CBANK_PARAM_SIZE
	.align		4
.L_135:
        /*00b4*/ 	.byte	0x03, 0x19
        /*00b6*/ 	.short	0x0018


	//----- nvinfo : EIATTR_PARAM_CBANK
	.align		4
        /*00b8*/ 	.byte	0x04, 0x0a
        /*00ba*/ 	.short	(.L_137 - .L_136)
	.align		4
.L_136:
        /*00bc*/ 	.word	index@(.nv.constant0._ZN11circles_gpu18upstream_reductionEiPaPj)
        /*00c0*/ 	.short	0x0380
        /*00c2*/ 	.short	0x0018


	//----- nvinfo : EIATTR_SW_WAR
	.align		4
.L_137:
        /*00c4*/ 	.byte	0x04, 0x36
        /*00c6*/ 	.short	(.L_139 - .L_138)
.L_138:
        /*00c8*/ 	.word	0x00000008
.L_139:


//--------------------- .nv.info._ZN11circles_gpu17compute_tile_maskEiiiiiPKfS1_S1_Pa --------------------------
	.section	.nv.info._ZN11circles_gpu17compute_tile_maskEiiiiiPKfS1_S1_Pa,"",@"SHT_CUDA_INFO"
	.sectionflags	@""
	.align	4


	//----- nvinfo : EIATTR_CUDA_API_VERSION
	.align		4
        /*0000*/ 	.byte	0x04, 0x37
        /*0002*/ 	.short	(.L_141 - .L_140)
.L_140:
        /*0004*/ 	.word	0x00000082


	//----- nvinfo : EIATTR_KPARAM_INFO
	.align		4
.L_141:
        /*0008*/ 	.byte	0x04, 0x17
        /*000a*/ 	.short	(.L_143 - .L_142)
.L_142:
        /*000c*/ 	.word	0x00000000
        /*0010*/ 	.short	0x0008
        /*0012*/ 	.short	0x0030
        /*0014*/ 	.byte	0x00, 0xf5, 0x21, 0x00


	//----- nvinfo : EIATTR_KPARAM_INFO
	.align		4
.L_143:
        /*0018*/ 	.byte	0x04, 0x17
        /*001a*/ 	.short	(.L_145 - .L_144)
.L_144:
        /*001c*/ 	.word	0x00000000
        /*0020*/ 	.short	0x0007
        /*0022*/ 	.short	0x0028
        /*0024*/ 	.byte	0x00, 0xf5, 0x21, 0x00


	//----- nvinfo : EIATTR_KPARAM_INFO
	.align		4
.L_145:
        /*0028*/ 	.byte	0x04, 0x17
        /*002a*/ 	.short	(.L_147 - .L_146)
.L_146:
        /*002c*/ 	.word	0x00000000
        /*0030*/ 	.short	0x0006
        /*0032*/ 	.short	0x0020
        /*0034*/ 	.byte	0x00, 0xf5, 0x21, 0x00


	//----- nvinfo : EIATTR_KPARAM_INFO
	.align		4
.L_147:
        /*0038*/ 	.byte	0x04, 0x17
        /*003a*/ 	.short	(.L_149 - .L_148)
.L_148:
        /*003c*/ 	.word	0x00000000
        /*0040*/ 	.short	0x0005
        /*0042*/ 	.short	0x0018
        /*0044*/ 	.byte	0x00, 0xf5, 0x21, 0x00


	//----- nvinfo : EIATTR_KPARAM_INFO
	.align		4
.L_149:
        /*0048*/ 	.byte	0x04, 0x17
        /*004a*/ 	.short	(.L_151 - .L_150)
.L_150:
        /*004c*/ 	.word	0x00000000
        /*0050*/ 	.short	0x0004
        /*0052*/ 	.short	0x0010
        /*0054*/ 	.byte	0x00, 0xf0, 0x11, 0x00


	//----- nvinfo : EIATTR_KPARAM_INFO
	.align		4
.L_151:
        /*0058*/ 	.byte	0x04, 0x17
        /*005a*/ 	.short	(.L_153 - .L_152)
.L_152:
        /*005c*/ 	.word	0x00000000
        /*0060*/ 	.short	0x0003
        /*0062*/ 	.short	0x000c
        /*0064*/ 	.byte	0x00, 0xf0, 0x11, 0x00


	//----- nvinfo : EIATTR_KPARAM_INFO
	.align		4
.L_153:
        /*0068*/ 	.byte	0x04, 0x17
        /*006a*/ 	.short	(.L_155 - .L_154)
.L_154:
        /*006c*/ 	.word	0x00000000
        /*0070*/ 	.short	0x0002
        /*0072*/ 	.short	0x0008
        /*0074*/ 	.byte	0x00, 0xf0, 0x11, 0x00


	//----- nvinfo : EIATTR_KPARAM_INFO
	.align		4
.L_155:
        /*0078*/ 	.byte	0x04, 0x17
        /*007a*/ 	.short	(.L_157 - .L_156)
.L_156:
        /*007c*/ 	.word	0x00000000
        /*0080*/ 	.short	0x0001
        /*0082*/ 	.short	0x0004
        /*0084*/ 	.byte	0x00, 0xf0, 0x11, 0x00


	//----- nvinfo : EIATTR_KPARAM_INFO
	.align		4
.L_157:
        /*0088*/ 	.byte	0x04, 0x17
        /*008a*/ 	.short	(.L_159 - .L_158)
.L_158:
        /*008c*/ 	.word	0x00000000
        /*0090*/ 	.short	0x0000
        /*0092*/ 	.short	0x0000
        /*0094*/ 	.byte	0x00, 0xf0, 0x11, 0x00


	//----- nvinfo : EIATTR_SPARSE_MMA_MASK
	.align		4
.L_159:
        /*0098*/ 	.byte	0x03, 0x50
        /*009a*/ 	.short	0x0000


	//----- nvinfo : EIATTR_MAXREG_COUNT
	.align		4
        /*009c*/ 	.byte	0x03, 0x1b
        /*009e*/ 	.short	0x00ff


	//----- nvinfo : EIATTR_MERCURY_ISA_VERSION
	.align		4
        /*00a0*/ 	.byte	0x03, 0x5f
        /*00a2*/ 	.short	0x0101


	//----- nvinfo : EIATTR_VRC_CTA_INIT_COUNT
	.align		4
        /*00a4*/ 	.byte	0x02, 0x4a
	.zero		1
	.zero		1


	//----- nvinfo : EIATTR_EXIT_INSTR_OFFSETS
	.align		4
        /*00a8*/ 	.byte	0x04, 0x1c
        /*00aa*/ 	.short	(.L_161 - .L_160)


	//   ....[0]....
.L_160:
        /*00ac*/ 	.word	0x00000070


	//   ....[1]....
        /*00b0*/ 	.word	0x00000250


	//   ....[2]....
        /*00b4*/ 	.word	0x00000b40


	//----- nvinfo : EIATTR_CRS_STACK_SIZE
	.align		4
.L_161:
        /*00b8*/ 	.byte	0x04, 0x1e
        /*00ba*/ 	.short	(.L_163 - .L_162)
.L_162:
        /*00bc*/ 	.word	0x00000000


	//----- nvinfo : EIATTR_CBANK_PARAM_SIZE
	.align		4
.L_163:
        /*00c0*/ 	.byte	0x03, 0x19
        /*00c2*/ 	.short	0x0038


	//----- nvinfo : EIATTR_PARAM_CBANK
	.align		4
        /*00c4*/ 	.byte	0x04, 0x0a
        /*00c6*/ 	.short	(.L_165 - .L_164)
	.align		4
.L_164:
        /*00c8*/ 	.word	index@(.nv.constant0._ZN11circles_gpu17compute_tile_maskEiiiiiPKfS1_S1_Pa)
        /*00cc*/ 	.short	0x0380
        /*00ce*/ 	.short	0x0038


	//----- nvinfo : EIATTR_SW_WAR
	.align		4
.L_165:
        /*00d0*/ 	.byte	0x04, 0x36
        /*00d2*/ 	.short	(.L_167 - .L_166)
.L_166:
        /*00d4*/ 	.word	0x00000008
.L_167:


//--------------------- .nv.callgraph             --------------------------
	.section	.nv.callgraph,"",@"SHT_CUDA_CALLGRAPH"
	.align	4
	.sectionentsize	8
	.align		4
        /*0000*/ 	.word	0x00000000
	.align		4
        /*0004*/ 	.word	0xffffffff
	.align		4
        /*0008*/ 	.word	0x00000000
	.align		4
        /*000c*/ 	.word	0xfffffffe
	.align		4
        /*0010*/ 	.word	0x00000000
	.align		4
        /*0014*/ 	.word	0xfffffffd
	.align		4
        /*0018*/ 	.word	0x00000000
	.align		4
        /*001c*/ 	.word	0xfffffffc


//--------------------- .text._ZN11circles_gpu13render_kernelEiiiiiPjS0_PKfS2_S2_S2_S2_S2_S2_PfS3_S3_ --------------------------
	.section	.text._ZN11circles_gpu13render_kernelEiiiiiPjS0_PKfS2_S2_S2_S2_S2_S2_PfS3_S3_,"ax",@progbits
	.align	128
        .global         _ZN11circles_gpu13render_kernelEiiiiiPjS0_PKfS2_S2_S2_S2_S2_S2_PfS3_S3_
        .type           _ZN11circles_gpu13render_kernelEiiiiiPjS0_PKfS2_S2_S2_S2_S2_S2_PfS3_S3_,@function
        .size           _ZN11circles_gpu13render_kernelEiiiiiPjS0_PKfS2_S2_S2_S2_S2_S2_PfS3_S3_,(.L_x_69 - _ZN11circles_gpu13render_kernelEiiiiiPjS0_PKfS2_S2_S2_S2_S2_S2_PfS3_S3_)
        .other          _ZN11circles_gpu13render_kernelEiiiiiPjS0_PKfS2_S2_S2_S2_S2_S2_PfS3_S3_,@"STO_CUDA_ENTRY STV_DEFAULT"
_ZN11circles_gpu13render_kernelEiiiiiPjS0_PKfS2_S2_S2_S2_S2_S2_PfS3_S3_:
.text._ZN11circles_gpu13render_kernelEiiiiiPjS0_PKfS2_S2_S2_S2_S2_S2_PfS3_S3_:
[----:B------:R-:W-:Y:S08]  /*0000*/  LDC R1, c[0x0][0x37c] ;  /* 0x0000df00ff017b82 */ /* 0x000ff00000000800 */
[----:B------:R-:W0:Y:S01]  /*0010*/  S2UR UR7, SR_CTAID.X ;  /* 0x00000000000779c3 */ /* 0x000e220000002500 */
[----:B------:R-:W0:Y:S01]  /*0020*/  LDCU.64 UR4, c[0x0][0x3a0] ;  /* 0x00007400ff0477ac */ /* 0x000e220008000a00 */
[----:B------:R-:W1:Y:S06]  /*0030*/  LDCU.64 UR12, c[0x0][0x358] ;  /* 0x00006b00ff0c77ac */ /* 0x000e6c0008000a00 */
[----:B------:R-:W2:Y:S01]  /*0040*/  LDC.64 R8, c[0x0][0x3e0] ;  /* 0x0000f800ff087b82 */ /* 0x000ea20000000a00 */
[----:B------:R-:W3:Y:S07]  /*0050*/  LDCU UR6, c[0x0][0x38c] ;  /* 0x00007180ff0677ac */ /* 0x000eee0008000800 */
[----:B------:R-:W4:Y:S01]  /*0060*/  LDC.64 R6, c[0x0][0x3e8] ;  /* 0x0000fa00ff067b82 */ /* 0x000f220000000a00 */
[----:B0-----:R-:W-:-:S06]  /*0070*/  UIMAD.WIDE.U32 UR4, UR7, 0x4, UR4 ;  /* 0x00000004070478a5 */ /* 0x001fcc000f8e0004 */
[----:B------:R-:W-:Y:S02]  /*0080*/  MOV R2, UR4 ;  /* 0x0000000400027c02 */ /* 0x000fe40008000f00 */
[----:B------:R-:W-:-:S05]  /*0090*/  MOV R3, UR5 ;  /* 0x0000000500037c02 */ /* 0x000fca0008000f00 */
[----:B-1----:R0:W5:Y:S01]  /*00a0*/  LDG.E R17, desc[UR12][R2.64] ;  /* 0x0000000c02117981 */ /* 0x002162000c1e1900 */
[----:B---3--:R-:W1:Y:S01]  /*00b0*/  I2F.U32.RP R0, UR6 ;  /* 0x0000000600007d06 */ /* 0x008e620008209000 */
[----:B------:R-:W-:Y:S01]  /*00c0*/  UMOV UR4, URZ ;  /* 0x000000ff00047c82 */ /* 0x000fe20008000000 */
[----:B------:R-:W-:Y:S01]  /*00d0*/  UISETP.NE.U32.AND UP2, UPT, UR6, URZ, UPT ;  /* 0x000000ff0600728c */ /* 0x000fe2000bf45070 */
[----:B------:R-:W-:Y:S01]  /*00e0*/  HFMA2 R14, -RZ, RZ, 1.875, 0 ;  /* 0x3f800000ff0e7431 */ /* 0x000fe200000001ff */
[----:B------:R-:W-:Y:S01]  /*00f0*/  MOV R15, 0x3f800000 ;  /* 0x3f800000000f7802 */ /* 0x000fe20000000f00 */
[----:B0-----:R-:W0:Y:S03]  /*0100*/  S2R R2, SR_TID.X ;  /* 0x0000000000027919 */ /* 0x001e260000002100 */
[----:B-1----:R-:W1:Y:S02]  /*0110*/  MUFU.RCP R0, R0 ;  /* 0x0000000000007308 */ /* 0x002e640000001000 */
[----:B-1----:R-:W-:-:S06]  /*0120*/  IADD3 R4, PT, PT, R0, 0xffffffe, RZ ;  /* 0x0ffffffe00047810 */ /* 0x002fcc0007ffe0ff */
[----:B------:R-:W1:Y:S01]  /*0130*/  F2I.FTZ.U32.TRUNC.NTZ R4, R4 ;  /* 0x0000000400047305 */ /* 0x000e62000021f000 */
[----:B0-----:R-:W-:Y:S02]  /*0140*/  SHF.L.U32 R0, R2, 0x2, RZ ;  /* 0x0000000202007819 */ /* 0x001fe400000006ff */
[----:B------:R-:W-:Y:S02]  /*0150*/  SHF.R.U32.HI R2, RZ, 0x3, R2 ;  /* 0x00000003ff027819 */ /* 0x000fe40000011602 */
[----:B------:R-:W-:Y:S02]  /*0160*/  LOP3.LUT R0, R0, 0x7c, RZ, 0xc0, !PT ;  /* 0x0000007c00007812 */ /* 0x000fe400078ec0ff */
[----:B------:R-:W-:Y:S02]  /*0170*/  LOP3.LUT R2, R2, 0x7c, RZ, 0xc0, !PT ;  /* 0x0000007c02027812 */ /* 0x000fe400078ec0ff */
[----:B-1----:R-:W-:Y:S02]  /*0180*/  R2UR UR5, R4 ;  /* 0x00000000040572ca */ /* 0x002fe400000e0000 */
[----:B------:R-:W0:Y:S11]  /*0190*/  LDC.64 R4, c[0x0][0x3f0] ;  /* 0x0000fc00ff047b82 */ /* 0x000e360000000a00 */
[----:B------:R-:W-:-:S04]  /*01a0*/  UIADD3 UR8, UPT, UPT, URZ, -UR5, URZ ;  /* 0x80000005ff087290 */ /* 0x000fc8000fffe0ff */
[----:B------:R-:W-:-:S04]  /*01b0*/  UIMAD UR8, UR8, UR6, URZ ;  /* 0x00000006080872a4 */ /* 0x000fc8000f8e02ff */
[----:B------:R-:W-:-:S04]  /*01c0*/  UIMAD.WIDE.U32 UR4, UR5, UR8, UR4 ;  /* 0x00000008050472a5 */ /* 0x000fc8000f8e0004 */
[----:B------:R-:W-:-:S03]  /*01d0*/  UIMAD.WIDE.U32 UR4, UR5, UR7, URZ ;  /* 0x00000007050472a5 */ /* 0x000fc6000f8e00ff */
[----:B------:R-:W1:Y:S01]  /*01e0*/  LDCU.64 UR8, c[0x0][0x380] ;  /* 0x00007000ff0877ac */ /* 0x000e620008000a00 */
[----:B------:R-:W-:-:S04]  /*01f0*/  UIADD3 UR4, UPT, UPT, -UR5, URZ, URZ ;  /* 0x000000ff05047290 */ /* 0x000fc8000fffe1ff */
[----:B------:R-:W-:-:S04]  /*0200*/  UIMAD UR4, UR6, UR4, UR7 ;  /* 0x00000004060472a4 */ /* 0x000fc8000f8e0207 */
[----:B------:R-:W-:-:S11]  /*0210*/  UISETP.GE.U32.AND UP0, UPT, UR4, UR6, UPT ;  /* 0x000000060400728c */ /* 0x000fd6000bf06070 */
[----:B------:R-:W-:Y:S02]  /*0220*/  @UP0 UIADD3 UR4, UPT, UPT, UR4, -UR6, URZ ;  /* 0x8000000604040290 */ /* 0x000fe4000fffe0ff */
[----:B------:R-:W-:Y:S02]  /*0230*/  @UP0 UIADD3 UR5, UPT, UPT, UR5, 0x1, URZ ;  /* 0x0000000105050890 */ /* 0x000fe4000fffe0ff */
[----:B------:R-:W-:-:S11]  /*0240*/  UISETP.GE.U32.AND UP1, UPT, UR4, UR6, UPT ;  /* 0x000000060400728c */ /* 0x000fd6000bf26070 */
[----:B------:R-:W-:Y:S02]  /*0250*/  @UP1 UIADD3 UR5, UPT, UPT, UR5, 0x1, URZ ;  /* 0x0000000105051890 */ /* 0x000fe4000fffe0ff */
[----:B------:R-:W-:-:S04]  /*0260*/  @!UP2 ULOP3.LUT UR5, URZ, UR6, URZ, 0x33, !UPT ;  /* 0x00000006ff05a292 */ /* 0x000fc8000f8e33ff */
[----:B------:R-:W-:Y:S02]  /*0270*/  UIADD3 UR4, UPT, UPT, -UR5, URZ, URZ ;  /* 0x000000ff05047290 */ /* 0x000fe4000fffe1ff */
[----:B------:R-:W-:Y:S02]  /*0280*/  MOV R33, UR5 ;  /* 0x0000000500217c02 */ /* 0x000fe40008000f00 */
[----:B------:R-:W-:Y:S02]  /*0290*/  UIMAD UR4, UR6, UR4, UR7 ;  /* 0x00000004060472a4 */ /* 0x000fe4000f8e0207 */
[----:B------:R-:W-:Y:S01]  /*02a0*/  LEA R33, R33, R2, 0x7 ;  /* 0x0000000221217211 */ /* 0x000fe200078e38ff */
[----:B-1----:R-:W-:-:S03]  /*02b0*/  UIMAD UR7, UR7, UR8, URZ ;  /* 0x00000008070772a4 */ /* 0x002fc6000f8e02ff */
[----:B------:R-:W-:-:S04]  /*02c0*/  MOV R3, UR4 ;  /* 0x0000000400037c02 */ /* 0x000fc80008000f00 */
[----:B------:R-:W-:-:S05]  /*02d0*/  LEA R0, R3, R0, 0x7 ;  /* 0x0000000003007211 */ /* 0x000fca00078e38ff */
[----:B------:R-:W-:-:S05]  /*02e0*/  IMAD R2, R33, UR9, R0 ;  /* 0x0000000921027c24 */ /* 0x000fca000f8e0200 */
[----:B------:R-:W-:Y:S02]  /*02f0*/  IADD3 R3, PT, PT, R2, UR9, RZ ;  /* 0x0000000902037c10 */ /* 0x000fe4000fffe0ff */
[----:B------:R-:W-:Y:S02]  /*0300*/  SHF.R.S32.HI R19, RZ, 0x2, R2 ;  /* 0x00000002ff137819 */ /* 0x000fe40000011402 */
[----:B------:R-:W-:-:S04]  /*0310*/  IADD3 R10, PT, PT, R3, UR9, RZ ;  /* 0x00000009030a7c10 */ /* 0x000fc8000fffe0ff */
[----:B------:R-:W-:Y:S02]  /*0320*/  SHF.R.S32.HI R11, RZ, 0x1f, R10 ;  /* 0x0000001fff0b7819 */ /* 0x000fe4000001140a */
[----:B------:R-:W-:Y:S02]  /*0330*/  IADD3 R12, PT, PT, R10, UR9, RZ ;  /* 0x000000090a0c7c10 */ /* 0x000fe4000fffe0ff */
[----:B------:R-:W-:Y:S02]  /*0340*/  LEA.HI R24, R11, R10, RZ, 0x2 ;  /* 0x0000000a0b187211 */ /* 0x000fe400078f10ff */
[----:B------:R-:W-:Y:S02]  /*0350*/  SHF.R.S32.HI R10, RZ, 0x1f, R3 ;  /* 0x0000001fff0a7819 */ /* 0x000fe40000011403 */
[----:B------:R-:W-:Y:S02]  /*0360*/  SHF.R.S32.HI R13, RZ, 0x1f, R12 ;  /* 0x0000001fff0d7819 */ /* 0x000fe4000001140c */
[----:B------:R-:W-:Y:S01]  /*0370*/  LEA.HI R16, R10, R3, RZ, 0x2 ;  /* 0x000000030a107211 */ /* 0x000fe200078f10ff */
[----:B--2---:R-:W-:Y:S01]  /*0380*/  IMAD.WIDE R10, R19, 0x10, R8 ;  /* 0x00000010130a7825 */ /* 0x004fe200078e0208 */
[----:B------:R-:W-:-:S03]  /*0390*/  LEA.HI R26, R13, R12, RZ, 0x2 ;  /* 0x0000000c0d1a7211 */ /* 0x000fc600078f10ff */
[----:B------:R-:W-:Y:S01]  /*03a0*/  HFMA2 R12, -RZ, RZ, 1.875, 0 ;  /* 0x3f800000ff0c7431 */ /* 0x000fe200000001ff */
[----:B------:R-:W-:Y:S02]  /*03b0*/  SHF.R.S32.HI R25, RZ, 0x2, R16 ;  /* 0x00000002ff197819 */ /* 0x000fe40000011410 */
[----:B------:R-:W-:Y:S02]  /*03c0*/  MOV R13, 0x3f800000 ;  /* 0x3f800000000d7802 */ /* 0x000fe40000000f00 */
[----:B------:R-:W-:Y:S01]  /*03d0*/  SHF.R.S32.HI R29, RZ, 0x2, R24 ;  /* 0x00000002ff1d7819 */ /* 0x000fe20000011418 */
[C---:B------:R-:W-:Y:S01]  /*03e0*/  IMAD.WIDE R20, R25.reuse, 0x10, R8 ;  /* 0x0000001019147825 */ /* 0x040fe200078e0208 */
[----:B------:R-:W-:Y:S01]  /*03f0*/  SHF.R.S32.HI R35, RZ, 0x2, R26 ;  /* 0x00000002ff237819 */ /* 0x000fe2000001141a */
[----:B------:R1:W-:Y:S02]  /*0400*/  STG.E.128 desc[UR12][R10.64], R12 ;  /* 0x0000000c0a007986 */ /* 0x0003e4000c101d0c */
[----:B----4-:R-:W-:-:S04]  /*0410*/  IMAD.WIDE R22, R25, 0x10, R6 ;  /* 0x0000001019167825 */ /* 0x010fc800078e0206 */
[----:B0-----:R-:W-:-:S04]  /*0420*/  IMAD.WIDE R24, R25, 0x10, R4 ;  /* 0x0000001019187825 */ /* 0x001fc800078e0204 */
[----:B------:R-:W-:-:S04]  /*0430*/  IMAD.WIDE R26, R29, 0x10, R8 ;  /* 0x000000101d1a7825 */ /* 0x000fc800078e0208 */
[----:B------:R-:W-:-:S04]  /*0440*/  IMAD.WIDE R30, R35, 0x10, R8 ;  /* 0x00000010231e7825 */ /* 0x000fc800078e0208 */
[----:B------:R-:W-:Y:S01]  /*0450*/  HFMA2 R8, -RZ, RZ, 1.875, 0 ;  /* 0x3f800000ff087431 */ /* 0x000fe200000001ff */
[----:B------:R-:W-:Y:S01]  /*0460*/  MOV R9, 0x3f800000 ;  /* 0x3f80000000097802 */ /* 0x000fe20000000f00 */
[----:B-1----:R-:W-:-:S04]  /*0470*/  IMAD.WIDE R10, R29, 0x10, R6 ;  /* 0x000000101d0a7825 */ /* 0x002fc800078e0206 */
[----:B------:R-:W-:Y:S01]  /*0480*/  IMAD.WIDE R28, R29, 0x10, R4 ;  /* 0x000000101d1c7825 */ /* 0x000fe200078e0204 */
[----:B-----5:R-:W-:-:S03]  /*0490*/  R2UR UR6, R17 ;  /* 0x00000000110672ca */ /* 0x020fc600000e0000 */
[----:B------:R-:W-:-:S04]  /*04a0*/  IMAD.WIDE R16, R19, 0x10, R6 ;  /* 0x0000001013107825 */ /* 0x000fc800078e0206 */
[----:B------:R-:W-:Y:S01]  /*04b0*/  IMAD.WIDE R18, R19, 0x10, R4 ;  /* 0x0000001013127825 */ /* 0x000fe200078e0204 */
[----:B------:R0:W-:Y:S04]  /*04c0*/  STG.E.128 desc[UR12][R16.64], R12 ;  /* 0x0000000c10007986 */ /* 0x0001e8000c101d0c */
[----:B------:R1:W-:Y:S01]  /*04d0*/  STG.E.128 desc[UR12][R18.64], R12 ;  /* 0x0000000c12007986 */ /* 0x0003e2000c101d0c */
[----:B------:R-:W-:-:S03]  /*04e0*/  UISETP.GE.AND UP0, UPT, UR6, 0x1, UPT ;  /* 0x000000010600788c */ /* 0x000fc6000bf06270 */
[----:B------:R-:W-:Y:S04]  /*04f0*/  STG.E.128 desc[UR12][R20.64], R12 ;  /* 0x0000000c14007986 */ /* 0x000fe8000c101d0c */
[----:B------:R-:W-:Y:S04]  /*0500*/  STG.E.128 desc[UR12][R22.64], R12 ;  /* 0x0000000c16007986 */ /* 0x000fe8000c101d0c */
[----:B------:R-:W-:Y:S01]  /*0510*/  STG.E.128 desc[UR12][R24.64], R12 ;  /* 0x0000000c18007986 */ /* 0x000fe2000c101d0c */
[----:B0-----:R-:W-:-:S04]  /*0520*/  IMAD.WIDE R16, R35, 0x10, R6 ;  /* 0x0000001023107825 */ /* 0x001fc800078e0206 */
[----:B------:R-:W-:Y:S01]  /*0530*/  HFMA2 R6, -RZ, RZ, 1.875, 0 ;  /* 0x3f800000ff067431 */ /* 0x000fe200000001ff */
[----:B------:R-:W-:Y:S01]  /*0540*/  STG.E.128 desc[UR12][R26.64], R12 ;  /* 0x0000000c1a007986 */ /* 0x000fe2000c101d0c */
[----:B------:R-:W-:Y:S01]  /*0550*/  MOV R7, 0x3f800000 ;  /* 0x3f80000000077802 */ /* 0x000fe20000000f00 */
[----:B-1----:R-:W-:-:S04]  /*0560*/  IMAD.WIDE R18, R35, 0x10, R4 ;  /* 0x0000001023127825 */ /* 0x002fc800078e0204 */
[----:B------:R-:W-:Y:S01]  /*0570*/  HFMA2 R4, -RZ, RZ, 1.875, 0 ;  /* 0x3f800000ff047431 */ /* 0x000fe200000001ff */
[----:B------:R0:W-:Y:S01]  /*0580*/  STG.E.128 desc[UR12][R10.64], R12 ;  /* 0x0000000c0a007986 */ /* 0x0001e2000c101d0c */
[----:B------:R-:W-:-:S03]  /*0590*/  MOV R5, 0x3f800000 ;  /* 0x3f80000000057802 */ /* 0x000fc60000000f00 */
[----:B------:R1:W-:Y:S04]  /*05a0*/  STG.E.128 desc[UR12][R28.64], R12 ;  /* 0x0000000c1c007986 */ /* 0x0003e8000c101d0c */
[----:B------:R1:W-:Y:S04]  /*05b0*/  STG.E.128 desc[UR12][R30.64], R12 ;  /* 0x0000000c1e007986 */ /* 0x0003e8000c101d0c */
[----:B------:R1:W-:Y:S04]  /*05c0*/  STG.E.128 desc[UR12][R16.64], R12 ;  /* 0x0000000c10007986 */ /* 0x0003e8000c101d0c */
[----:B------:R1:W-:Y:S01]  /*05d0*/  STG.E.128 desc[UR12][R18.64], R12 ;  /* 0x0000000c12007986 */ /* 0x0003e2000c101d0c */
[----:B0-----:R-:W-:Y:S01]  /*05e0*/  HFMA2 R10, -RZ, RZ, 1.875, 0 ;  /* 0x3f800000ff0a7431 */ /* 0x001fe200000001ff */
[----:B------:R-:W-:Y:S01]  /*05f0*/  MOV R11, 0x3f800000 ;  /* 0x3f800000000b7802 */ /* 0x000fe20000000f00 */
[----:B------:R-:W-:Y:S06]  /*0600*/  BRA.U !UP0, `(.L_x_0) ;  /* 0x0000001d08cc7547 */ /* 0x000fec000b800000 */
[C---:B------:R-:W-:Y:S01]  /*0610*/  IADD3 R35, PT, PT, R0.reuse, 0x1, RZ ;  /* 0x0000000100237810 */ /* 0x040fe20007ffe0ff */
[----:B------:R-:W-:Y:S01]  /*0620*/  UMOV UR4, URZ ;  /* 0x000000ff00047c82 */ /* 0x000fe20008000000 */
[C---:B------:R-:W-:Y:S01]  /*0630*/  IADD3 R36, PT, PT, R0.reuse, 0x2, RZ ;  /* 0x0000000200247810 */ /* 0x040fe20007ffe0ff */
[----:B------:R-:W-:Y:S01]  /*0640*/  UMOV UR8, UR6 ;  /* 0x0000000600087c82 */ /* 0x000fe20008000000 */
[----:B------:R-:W-:Y:S02]  /*0650*/  IADD3 R37, PT, PT, R0, 0x3, RZ ;  /* 0x0000000300257810 */ /* 0x000fe40007ffe0ff */
[C---:B-1----:R-:W-:Y:S02]  /*0660*/  IADD3 R30, PT, PT, R33.reuse, 0x1, RZ ;  /* 0x00000001211e7810 */ /* 0x042fe40007ffe0ff */
[C---:B------:R-:W-:Y:S02]  /*0670*/  IADD3 R31, PT, PT, R33.reuse, 0x3, RZ ;  /* 0x00000003211f7810 */ /* 0x040fe40007ffe0ff */
[----:B------:R-:W-:-:S02]  /*0680*/  IADD3 R32, PT, PT, R33, 0x2, RZ ;  /* 0x0000000221207810 */ /* 0x000fc40007ffe0ff */
[----:B------:R-:W-:Y:S02]  /*0690*/  I2FP.F32.U32 R33, R33 ;  /* 0x0000002100217245 */ /* 0x000fe40000201000 */
[----:B------:R-:W-:Y:S02]  /*06a0*/  I2FP.F32.U32 R34, R0 ;  /* 0x0000000000227245 */ /* 0x000fe40000201000 */
[----:B------:R-:W-:Y:S02]  /*06b0*/  MOV R4, 0x3f800000 ;  /* 0x3f80000000047802 */ /* 0x000fe40000000f00 */
[----:B------:R-:W-:Y:S02]  /*06c0*/  I2FP.F32.U32 R35, R35 ;  /* 0x0000002300237245 */ /* 0x000fe40000201000 */
[----:B------:R-:W-:Y:S02]  /*06d0*/  I2FP.F32.U32 R36, R36 ;  /* 0x0000002400247245 */ /* 0x000fe40000201000 */
[----:B------:R-:W-:-:S07]  /*06e0*/  I2FP.F32.U32 R37, R37 ;  /* 0x0000002500257245 */ /* 0x000fce0000201000 */
.L_x_29:
[----:B0-----:R-:W0:Y:S01]  /*06f0*/  S2R R38, SR_TID.X ;  /* 0x0000000000267919 */ /* 0x001e220000002100 */
[----:B------:R-:W-:Y:S01]  /*0700*/  BSSY.RECONVERGENT B0, `(.L_x_1) ;  /* 0x000002b000007945 */ /* 0x000fe20003800200 */
[----:B01----:R-:W-:-:S04]  /*0710*/  IADD3 R16, PT, PT, R38, UR4, RZ ;  /* 0x0000000426107c10 */ /* 0x003fc8000fffe0ff */
[----:B------:R-:W-:-:S13]  /*0720*/  ISETP.GE.AND P0, PT, R16, UR6, PT ;  /* 0x0000000610007c0c */ /* 0x000fda000bf06270 */
[----:B------:R-:W-:Y:S05]  /*0730*/  @P0 BRA `(.L_x_2) ;  /* 0x00000000009c0947 */ /* 0x000fea0003800000 */
[----:B------:R-:W0:Y:S01]  /*0740*/  LDCU.64 UR10, c[0x0][0x398] ;  /* 0x00007300ff0a77ac */ /* 0x000e220008000a00 */
[----:B------:R-:W-:Y:S01]  /*0750*/  IADD3 R16, P0, PT, R16, UR7, RZ ;  /* 0x0000000710107c10 */ /* 0x000fe2000ff1e0ff */
[----:B------:R-:W1:Y:S01]  /*0760*/  LDC.64 R28, c[0x0][0x3a8] ;  /* 0x0000ea00ff1c7b82 */ /* 0x000e620000000a00 */
[----:B------:R-:W-:-:S04]  /*0770*/  MOV R17, UR7 ;  /* 0x0000000700117c02 */ /* 0x000fc80008000f00 */
[----:B------:R-:W-:-:S03]  /*0780*/  LEA.HI.X.SX32 R17, R17, RZ, 0x1, P0 ;  /* 0x000000ff11117211 */ /* 0x000fc600000f0eff */
[----:B------:R-:W2:Y:S01]  /*0790*/  LDC.64 R18, c[0x0][0x3b8] ;  /* 0x0000ee00ff127b82 */ /* 0x000ea20000000a00 */
[----:B0-----:R-:W-:-:S07]  /*07a0*/  LEA R40, P0, R16, UR10, 0x2 ;  /* 0x0000000a10287c11 */ /* 0x001fce000f8010ff */
[----:B------:R-:W0:Y:S01]  /*07b0*/  LDC.64 R20, c[0x0][0x3c0] ;  /* 0x0000f000ff147b82 */ /* 0x000e220000000a00 */
[----:B------:R-:W-:-:S05]  /*07c0*/  LEA.HI.X R41, R16, UR11, R17, 0x2, P0 ;  /* 0x0000000b10297c11 */ /* 0x000fca00080f1411 */
[----:B------:R-:W1:Y:S02]  /*07d0*/  LDG.E R39, desc[UR12][R40.64] ;  /* 0x0000000c28277981 */ /* 0x000e64000c1e1900 */
[----:B------:R-:W3:Y:S08]  /*07e0*/  LDC.64 R16, c[0x0][0x3b0] ;  /* 0x0000ec00ff107b82 */ /* 0x000ef00000000a00 */
[----:B------:R-:W4:Y:S08]  /*07f0*/  LDC.64 R22, c[0x0][0x3c8] ;  /* 0x0000f200ff167b82 */ /* 0x000f300000000a00 */
[----:B------:R-:W5:Y:S08]  /*0800*/  LDC.64 R24, c[0x0][0x3d0] ;  /* 0x0000f400ff187b82 */ /* 0x000f700000000a00 */
[----:B------:R-:W5:Y:S01]  /*0810*/  LDC.64 R26, c[0x0][0x3d8] ;  /* 0x0000f600ff1a7b82 */ /* 0x000f620000000a00 */
[----:B-1----:R-:W-:-:S04]  /*0820*/  IMAD.WIDE R28, R39, 0x4, R28 ;  /* 0x00000004271c7825 */ /* 0x002fc800078e021c */
[C---:B---3--:R-:W-:Y:S02]  /*0830*/  IMAD.WIDE R16, R39.reuse, 0x4, R16 ;  /* 0x0000000427107825 */ /* 0x048fe400078e0210 */
[----:B------:R-:W3:Y:S02]  /*0840*/  LDG.E R28, desc[UR12][R28.64] ;  /* 0x0000000c1c1c7981 */ /* 0x000ee4000c1e1900 */
[C---:B--2---:R-:W-:Y:S02]  /*0850*/  IMAD.WIDE R18, R39.reuse, 0x4, R18 ;  /* 0x0000000427127825 */ /* 0x044fe400078e0212 */
[----:B------:R1:W2:Y:S02]  /*0860*/  LDG.E R16, desc[UR12][R16.64] ;  /* 0x0000000c10107981 */ /* 0x0002a4000c1e1900 */
[C---:B0-----:R-:W-:Y:S02]  /*0870*/  IMAD.WIDE R20, R39.reuse, 0x4, R20 ;  /* 0x0000000427147825 */ /* 0x041fe400078e0214 */
[----:B------:R-:W2:Y:S02]  /*0880*/  LDG.E R18, desc[UR12][R18.64] ;  /* 0x0000000c12127981 */ /* 0x000ea4000c1e1900 */
[----:B----4-:R-:W-:-:S02]  /*0890*/  IMAD.WIDE R22, R39, 0x4, R22 ;  /* 0x0000000427167825 */ /* 0x010fc400078e0216 */
[----:B------:R-:W4:Y:S02]  /*08a0*/  LDG.E R20, desc[UR12][R20.64] ;  /* 0x0000000c14147981 */ /* 0x000f24000c1e1900 */
[C---:B-----5:R-:W-:Y:S02]  /*08b0*/  IMAD.WIDE R24, R39.reuse, 0x4, R24 ;  /* 0x0000000427187825 */ /* 0x060fe400078e0218 */
[----:B------:R-:W5:Y:S02]  /*08c0*/  LDG.E R22, desc[UR12][R22.64] ;  /* 0x0000000c16167981 */ /* 0x000f64000c1e1900 */
[----:B------:R-:W-:Y:S02]  /*08d0*/  IMAD.WIDE R26, R39, 0x4, R26 ;  /* 0x00000004271a7825 */ /* 0x000fe400078e021a */
[----:B------:R-:W5:Y:S04]  /*08e0*/  LDG.E R24, desc[UR12][R24.64] ;  /* 0x0000000c18187981 */ /* 0x000f68000c1e1900 */
[----:B------:R-:W5:Y:S01]  /*08f0*/  LDG.E R26, desc[UR12][R26.64] ;  /* 0x0000000c1a1a7981 */ /* 0x000f62000c1e1900 */
[----:B------:R-:W0:Y:S01]  /*0900*/  S2UR UR9, SR_CgaCtaId ;  /* 0x00000000000979c3 */ /* 0x000e220000008800 */
[----:B------:R-:W-:-:S02]  /*0910*/  UMOV UR5, 0x400 ;  /* 0x0000040000057882 */ /* 0x000fc40000000000 */
[----:B0-----:R-:W-:-:S06]  /*0920*/  ULEA UR5, UR9, UR5, 0x18 ;  /* 0x0000000509057291 */ /* 0x001fcc000f8ec0ff */
[----:B-1----:R-:W-:-:S05]  /*0930*/  LEA R17, R38, UR5, 0x2 ;  /* 0x0000000526117c11 */ /* 0x002fca000f8e10ff */
[----:B---3--:R0:W-:Y:S04]  /*0940*/  STS [R17], R28 ;  /* 0x0000001c11007388 */ /* 0x0081e80000000800 */
[----:B--2---:R0:W-:Y:S04]  /*0950*/  STS [R17+0x1000], R16 ;  /* 0x0010001011007388 */ /* 0x0041e80000000800 */
[----:B------:R0:W-:Y:S04]  /*0960*/  STS [R17+0x2000], R18 ;  /* 0x0020001211007388 */ /* 0x0001e80000000800 */
[----:B----4-:R0:W-:Y:S04]  /*0970*/  STS [R17+0x3000], R20 ;  /* 0x0030001411007388 */ /* 0x0101e80000000800 */
[----:B-----5:R0:W-:Y:S04]  /*0980*/  STS [R17+0x4000], R22 ;  /* 0x0040001611007388 */ /* 0x0201e80000000800 */
[----:B------:R0:W-:Y:S04]  /*0990*/  STS [R17+0x5000], R24 ;  /* 0x0050001811007388 */ /* 0x0001e80000000800 */
[----:B------:R0:W-:Y:S02]  /*09a0*/  STS [R17+0x6000], R26 ;  /* 0x0060001a11007388 */ /* 0x0001e40000000800 */
.L_x_2:
[----:B------:R-:W-:Y:S05]  /*09b0*/  BSYNC.RECONVERGENT B0 ;  /* 0x0000000000007941 */ /* 0x000fea0003800200 */
.L_x_1:
[----:B------:R-:W-:Y:S01]  /*09c0*/  BAR.SYNC.DEFER_BLOCKING 0x0 ;  /* 0x0000000000007b1d */ /* 0x000fe20000010000 */
[----:B------:R-:W-:-:S09]  /*09d0*/  UISETP.GT.AND UP0, UPT, UR6, UR4, UPT ;  /* 0x000000040600728c */ /* 0x000fd2000bf04270 */
[----:B------:R-:W-:Y:S05]  /*09e0*/  BRA.U !UP0, `(.L_x_3) ;  /* 0x0000001908c47547 */ /* 0x000fea000b800000 */
[----:B------:R-:W1:Y:S01]  /*09f0*/  LDCU UR11, c[0x0][0x388] ;  /* 0x00007100ff0b77ac */ /* 0x000e620008000800 */
[----:B------:R-:W-:-:S05]  /*0a00*/  UMOV UR5, URZ ;  /* 0x000000ff00057c82 */ /* 0x000fca0008000000 */
.L_x_28:
[----:B------:R-:W2:Y:S01]  /*0a10*/  S2UR UR10, SR_CgaCtaId ;  /* 0x00000000000a79c3 */ /* 0x000ea20000008800 */
[----:B------:R-:W-:Y:S01]  /*0a20*/  UMOV UR9, 0x400 ;  /* 0x0000040000097882 */ /* 0x000fe20000000000 */
[----:B------:R-:W-:Y:S01]  /*0a30*/  UISETP.LT.AND UP0, UPT, UR8, 0x400, UPT ;  /* 0x000004000800788c */ /* 0x000fe2000bf01270 */
[----:B01----:R-:W-:Y:S01]  /*0a40*/  I2FP.F32.U32 R23, R32 ;  /* 0x0000002000177245 */ /* 0x003fe20000201000 */
[----:B------:R-:W-:Y:S01]  /*0a50*/  BSSY.RECONVERGENT B0, `(.L_x_4) ;  /* 0x0000033000007945 */ /* 0x000fe20003800200 */
[----:B-1----:R-:W-:Y:S01]  /*0a60*/  ISETP.GE.AND P0, PT, R30, UR11, PT ;  /* 0x0000000b1e007c0c */ /* 0x002fe2000bf06270 */
[----:B--2---:R-:W-:Y:S02]  /*0a70*/  ULEA UR9, UR10, UR9, 0x18 ;  /* 0x000000090a097291 */ /* 0x004fe4000f8ec0ff */
[----:B------:R-:W-:Y:S02]  /*0a80*/  USEL UR10, UR8, 0x400, UP0 ;  /* 0x00000400080a7887 */ /* 0x000fe40008000000 */
[----:B------:R-:W-:-:S02]  /*0a90*/  ULEA UR9, UR5, UR9, 0x2 ;  /* 0x0000000905097291 */ /* 0x000fc4000f8e10ff */
[----:B------:R-:W-:Y:S02]  /*0aa0*/  UISETP.LT.AND UP0, UPT, UR10, 0x1, UPT ;  /* 0x000000010a00788c */ /* 0x000fe4000bf01270 */
[----:B------:R-:W-:Y:S02]  /*0ab0*/  UIADD3 UR5, UPT, UPT, UR5, 0x1, URZ ;  /* 0x0000000105057890 */ /* 0x000fe4000fffe0ff */
[----:B------:R-:W-:-:S03]  /*0ac0*/  USEL UR10, UR10, 0x1, !UP0 ;  /* 0x000000010a0a7887 */ /* 0x000fc6000c000000 */
[----:B0-----:R-:W0:Y:S01]  /*0ad0*/  LDS R16, [UR9+0x2000] ;  /* 0x00200009ff107984 */ /* 0x001e220008000800 */
[----:B------:R-:W-:-:S03]  /*0ae0*/  UISETP.NE.AND UP0, UPT, UR5, UR10, UPT ;  /* 0x0000000a0500728c */ /* 0x000fc6000bf05270 */
[----:B------:R-:W1:Y:S04]  /*0af0*/  LDS R18, [UR9+0x6000] ;  /* 0x00600009ff127984 */ /* 0x000e680008000800 */
[----:B------:R-:W2:Y:S04]  /*0b00*/  LDS R24, [UR9+0x1000] ;  /* 0x00100009ff187984 */ /* 0x000ea80008000800 */
[----:B------:R-:W3:Y:S01]  /*0b10*/  LDS R17, [UR9] ;  /* 0x00000009ff117984 */ /* 0x000ee20008000800 */
[----:B0-----:R-:W-:Y:S01]  /*0b20*/  FMUL R16, R16, R16 ;  /* 0x0000001010107220 */ /* 0x001fe20000400000 */
[----:B-1----:R-:W-:-:S04]  /*0b30*/  R2UR UR14, R18 ;  /* 0x00000000120e72ca */ /* 0x002fc800000e0000 */
[----:B------:R-:W-:Y:S01]  /*0b40*/  R2UR UR15, R16 ;  /* 0x00000000100f72ca */ /* 0x000fe200000e0000 */
[--C-:B--2---:R-:W-:Y:S01]  /*0b50*/  FADD R16, R33, -R24.reuse ;  /* 0x8000001821107221 */ /* 0x104fe20000000000 */
[----:B------:R-:W-:Y:S01]  /*0b60*/  FADD R23, R23, -R24 ;  /* 0x8000001817177221 */ /* 0x000fe20000000000 */
[--C-:B---3--:R-:W-:Y:S02]  /*0b70*/  FADD R34, R34, -R17.reuse ;  /* 0x8000001122227221 */ /* 0x108fe40000000000 */
[----:B------:R-:W-:Y:S01]  /*0b80*/  FMUL R16, R16, R16 ;  /* 0x0000001010107220 */ /* 0x000fe20000400000 */
[--C-:B------:R-:W-:Y:S01]  /*0b90*/  FADD R35, R35, -R17.reuse ;  /* 0x8000001123237221 */ /* 0x100fe20000000000 */
[--C-:B------:R-:W-:Y:S01]  /*0ba0*/  FADD R36, R36, -R17.reuse ;  /* 0x8000001124247221 */ /* 0x100fe20000000000 */
[----:B------:R-:W-:Y:S01]  /*0bb0*/  FADD R37, R37, -R17 ;  /* 0x8000001125257221 */ /* 0x000fe20000000000 */
[--C-:B------:R-:W-:Y:S01]  /*0bc0*/  FFMA R17, R34, R34, R16.reuse ;  /* 0x0000002222117223 */ /* 0x100fe20000000010 */
[----:B------:R-:W-:Y:S01]  /*0bd0*/  MOV R18, UR14 ;  /* 0x0000000e00127c02 */ /* 0x000fe20008000f00 */
[----:B------:R-:W-:Y:S01]  /*0be0*/  FFMA R19, R36, R36, R16 ;  /* 0x0000002424137223 */ /* 0x000fe20000000010 */
[----:B------:R-:W-:-:S02]  /*0bf0*/  FMUL R23, R23, R23 ;  /* 0x0000001717177220 */ /* 0x000fc40000400000 */
[----:B------:R-:W-:Y:S01]  /*0c00*/  FSETP.GEU.AND P1, PT, R17, UR15, PT ;  /* 0x0000000f11007c0b */ /* 0x000fe2000bf2e000 */
[----:B------:R-:W-:Y:S01]  /*0c10*/  FADD R18, -R18, 1 ;  /* 0x3f80000012127421 */ /* 0x000fe20000000100 */
[----:B------:R-:W-:Y:S02]  /*0c20*/  FSETP.GEU.AND P3, PT, R19, UR15, PT ;  /* 0x0000000f13007c0b */ /* 0x000fe4000bf6e000 */
[----:B------:R-:W-:Y:S02]  /*0c30*/  I2FP.F32.U32 R19, R30 ;  /* 0x0000001e00137245 */ /* 0x000fe40000201000 */
[----:B------:R-:W-:Y:S02]  /*0c40*/  I2FP.F32.U32 R17, R31 ;  /* 0x0000001f00117245 */ /* 0x000fe40000201000 */
[----:B------:R-:W-:Y:S01]  /*0c50*/  R2UR UR16, R18 ;  /* 0x00000000121072ca */ /* 0x000fe200000e0000 */
[--C-:B------:R-:W-:Y:S01]  /*0c60*/  FFMA R18, R35, R35, R16.reuse ;  /* 0x0000002323127223 */ /* 0x100fe20000000010 */
[----:B------:R-:W-:Y:S01]  /*0c70*/  FFMA R16, R37, R37, R16 ;  /* 0x0000002525107223 */ /* 0x000fe20000000010 */
[--C-:B------:R-:W-:Y:S01]  /*0c80*/  FADD R22, R19, -R24.reuse ;  /* 0x8000001813167221 */ /* 0x100fe20000000000 */
[----:B------:R-:W-:-:S02]  /*0c90*/  FADD R24, R17, -R24 ;  /* 0x8000001811187221 */ /* 0x000fc40000000000 */
[----:B------:R-:W-:Y:S01]  /*0ca0*/  FSETP.GEU.AND P2, PT, R18, UR15, PT ;  /* 0x0000000f12007c0b */ /* 0x000fe2000bf4e000 */
[----:B------:R-:W-:Y:S01]  /*0cb0*/  FMUL R22, R22, R22 ;  /* 0x0000001616167220 */ /* 0x000fe20000400000 */
[----:B------:R-:W-:Y:S01]  /*0cc0*/  FSETP.GEU.AND P4, PT, R16, UR15, PT ;  /* 0x0000000f10007c0b */ /* 0x000fe2000bf8e000 */
[----:B------:R-:W-:Y:S01]  /*0cd0*/  FMUL R24, R24, R24 ;  /* 0x0000001818187220 */ /* 0x000fe20000400000 */
[----:B------:R-:W-:Y:S11]  /*0ce0*/  @P1 BRA `(.L_x_5) ;  /* 0x0000000000241947 */ /* 0x000ff60003800000 */
[----:B------:R-:W0:Y:S04]  /*0cf0*/  LDS R16, [UR9+0x3000] ;  /* 0x00300009ff107984 */ /* 0x000e280008000800 */
[----:B------:R-:W1:Y:S04]  /*0d00*/  LDS R17, [UR9+0x4000] ;  /* 0x00400009ff117984 */ /* 0x000e680008000800 */
[----:B------:R-:W2:Y:S01]  /*0d10*/  LDS R19, [UR9+0x5000] ;  /* 0x00500009ff137984 */ /* 0x000ea20008000800 */
[----:B0-----:R-:W-:Y:S01]  /*0d20*/  FMUL R16, R16, UR14 ;  /* 0x0000000e10107c20 */ /* 0x001fe20008400000 */
[----:B-1----:R-:W-:-:S03]  /*0d30*/  FMUL R18, R17, UR14 ;  /* 0x0000000e11127c20 */ /* 0x002fc60008400000 */
[----:B------:R-:W-:Y:S01]  /*0d40*/  FFMA R7, R7, UR16, R16 ;  /* 0x0000001007077c23 */ /* 0x000fe20008000010 */
[----:B--2---:R-:W-:Y:S01]  /*0d50*/  FMUL R20, R19, UR14 ;  /* 0x0000000e13147c20 */ /* 0x004fe20008400000 */
[----:B------:R-:W-:-:S03]  /*0d60*/  FFMA R11, R11, UR16, R18 ;  /* 0x000000100b0b7c23 */ /* 0x000fc60008000012 */
[----:B------:R-:W-:-:S07]  /*0d70*/  FFMA R15, R15, UR16, R20 ;  /* 0x000000100f0f7c23 */ /* 0x000fce0008000014 */
.L_x_5:
[----:B------:R-:W-:Y:S05]  /*0d80*/  BSYNC.RECONVERGENT B0 ;  /* 0x0000000000007941 */ /* 0x000fea0003800200 */
.L_x_4:
[----:B------:R-:W-:Y:S04]  /*0d90*/  BSSY.RECONVERGENT B0, `(.L_x_6) ;  /* 0x000000b000007945 */ /* 0x000fe80003800200 */
[----:B------:R-:W-:Y:S05]  /*0da0*/  @P2 BRA `(.L_x_7) ;  /* 0x0000000000242947 */ /* 0x000fea0003800000 */
        /* <DEDUP_REMOVED lines=9> */
.L_x_7:
[----:B------:R-:W-:Y:S05]  /*0e40*/  BSYNC.RECONVERGENT B0 ;  /* 0x0000000000007941 */ /* 0x000fea0003800200 */
.L_x_6:
        /* <DEDUP_REMOVED lines=11> */
.L_x_9:
[----:B------:R-:W-:Y:S05]  /*0f00*/  BSYNC.RECONVERGENT B0 ;  /* 0x0000000000007941 */ /* 0x000fea0003800200 */
.L_x_8:
        /* <DEDUP_REMOVED lines=11> */
.L_x_11:
[----:B------:R-:W-:Y:S05]  /*0fc0*/  BSYNC.RECONVERGENT B0 ;  /* 0x0000000000007941 */ /* 0x000fea0003800200 */
.L_x_10:
[----:B------:R-:W-:Y:S01]  /*0fd0*/  BSSY.RECONVERGENT B0, `(.L_x_12) ;  /* 0x0000052000007945 */ /* 0x000fe20003800200 */
[----:B------:R-:W-:Y:S01]  /*0fe0*/  FMUL R25, R34, R34 ;  /* 0x0000002222197220 */ /* 0x000fe20000400000 */
[----:B------:R-:W-:Y:S02]  /*0ff0*/  I2FP.F32.U32 R34, R0 ;  /* 0x0000000000227245 */ /* 0x000fe40000201000 */
[----:B------:R-:W-:Y:S05]  /*1000*/  @P0 BRA `(.L_x_13) ;  /* 0x0000000400380947 */ /* 0x000fea0003800000 */
[----:B------:R-:W0:Y:S01]  /*1010*/  LDC.64 R18, c[0x0][0x3e8] ;  /* 0x0000fa00ff127b82 */ /* 0x000e220000000a00 */
[----:B------:R-:W-:-:S05]  /*1020*/  FADD R26, R22, R25 ;  /* 0x00000019161a7221 */ /* 0x000fca0000000000 */
[----:B------:R-:W-:Y:S02]  /*1030*/  FSETP.GEU.AND P1, PT, R26, UR15, PT ;  /* 0x0000000f1a007c0b */ /* 0x000fe4000bf2e000 */
[----:B------:R-:W1:Y:S08]  /*1040*/  LDC.64 R20, c[0x0][0x3e0] ;  /* 0x0000f800ff147b82 */ /* 0x000e700000000a00 */
[----:B------:R-:W2:Y:S03]  /*1050*/  LDC.64 R16, c[0x0][0x3f0] ;  /* 0x0000fc00ff107b82 */ /* 0x000ea60000000a00 */
[----:B------:R-:W3:Y:S04]  /*1060*/  @!P1 LDS R29, [UR9+0x3000] ;  /* 0x00300009ff1d9984 */ /* 0x000ee80008000800 */
[----:B------:R-:W4:Y:S01]  /*1070*/  @!P1 LDS R39, [UR9+0x4000] ;  /* 0x00400009ff279984 */ /* 0x000f220008000800 */
[----:B0-----:R-:W-:-:S03]  /*1080*/  IMAD.WIDE R18, R3, 0x4, R18 ;  /* 0x0000000403127825 */ /* 0x001fc600078e0212 */
[----:B------:R-:W0:Y:S04]  /*1090*/  @!P1 LDS R40, [UR9+0x5000] ;  /* 0x00500009ff289984 */ /* 0x000e280008000800 */
[----:B------:R-:W5:Y:S01]  /*10a0*/  @!P1 LDG.E R26, desc[UR12][R18.64] ;  /* 0x0000000c121a9981 */ /* 0x000f62000c1e1900 */
[----:B-1----:R-:W-:-:S05]  /*10b0*/  IMAD.WIDE R20, R3, 0x4, R20 ;  /* 0x0000000403147825 */ /* 0x002fca00078e0214 */
[----:B------:R-:W5:Y:S01]  /*10c0*/  @!P1 LDG.E R27, desc[UR12][R20.64] ;  /* 0x0000000c141b9981 */ /* 0x000f62000c1e1900 */
[----:B--2---:R-:W-:-:S05]  /*10d0*/  IMAD.WIDE R16, R3, 0x4, R16 ;  /* 0x0000000403107825 */ /* 0x004fca00078e0210 */
[----:B------:R-:W2:Y:S01]  /*10e0*/  @!P1 LDG.E R28, desc[UR12][R16.64] ;  /* 0x0000000c101c9981 */ /* 0x000ea2000c1e1900 */
[----:B---3--:R-:W-:Y:S01]  /*10f0*/  @!P1 FMUL R38, R29, UR14 ;  /* 0x0000000e1d269c20 */ /* 0x008fe20008400000 */
[----:B----4-:R-:W-:Y:S01]  /*1100*/  @!P1 FMUL R29, R39, UR14 ;  /* 0x0000000e271d9c20 */ /* 0x010fe20008400000 */
[----:B0-----:R-:W-:Y:S01]  /*1110*/  @!P1 FMUL R39, R40, UR14 ;  /* 0x0000000e28279c20 */ /* 0x001fe20008400000 */
[----:B-----5:R-:W-:-:S04]  /*1120*/  @!P1 FSETP.NEU.AND P2, PT, R26, RZ, PT ;  /* 0x000000ff1a00920b */ /* 0x020fc80003f4d000 */
[----:B------:R-:W-:Y:S01]  /*1130*/  @!P1 FSEL R26, R26, 1, P2 ;  /* 0x3f8000001a1a9808 */ /* 0x000fe20001000000 */
[----:B------:R-:W-:-:S04]  /*1140*/  @!P1 FFMA R27, R27, UR16, R38 ;  /* 0x000000101b1b9c23 */ /* 0x000fc80008000026 */
[----:B------:R-:W-:Y:S01]  /*1150*/  @!P1 FFMA R29, R26, UR16, R29 ;  /* 0x000000101a1d9c23 */ /* 0x000fe2000800001d */
[----:B------:R0:W-:Y:S01]  /*1160*/  @!P1 STG.E desc[UR12][R20.64], R27 ;  /* 0x0000001b14009986 */ /* 0x0001e2000c10190c */
[----:B--2---:R-:W-:-:S03]  /*1170*/  @!P1 FFMA R39, R28, UR16, R39 ;  /* 0x000000101c279c23 */ /* 0x004fc60008000027 */
[----:B------:R0:W-:Y:S04]  /*1180*/  @!P1 STG.E desc[UR12][R18.64], R29 ;  /* 0x0000001d12009986 */ /* 0x0001e8000c10190c */
[----:B------:R0:W-:Y:S01]  /*1190*/  @!P1 STG.E desc[UR12][R16.64], R39 ;  /* 0x0000002710009986 */ /* 0x0001e2000c10190c */
[----:B------:R-:W-:-:S13]  /*11a0*/  ISETP.GE.AND P1, PT, R32, UR11, PT ;  /* 0x0000000b20007c0c */ /* 0x000fda000bf26270 */
[----:B0-----:R-:W-:Y:S05]  /*11b0*/  @P1 BRA `(.L_x_13) ;  /* 0x0000000000cc1947 */ /* 0x001fea0003800000 */
[----:B------:R-:W0:Y:S01]  /*11c0*/  LDC R27, c[0x0][0x384] ;  /* 0x0000e100ff1b7b82 */ /* 0x000e220000000800 */
[----:B------:R-:W-:Y:S01]  /*11d0*/  FADD R26, R23, R25 ;  /* 0x00000019171a7221 */ /* 0x000fe20000000000 */
[----:B------:R-:W-:Y:S01]  /*11e0*/  BSSY.RECONVERGENT B1, `(.L_x_14) ;  /* 0x0000018000017945 */ /* 0x000fe20003800200 */
[----:B------:R-:W-:-:S03]  /*11f0*/  ISETP.GE.AND P2, PT, R31, UR11, PT ;  /* 0x0000000b1f007c0c */ /* 0x000fc6000bf46270 */
[----:B------:R-:W-:Y:S01]  /*1200*/  FSETP.GEU.AND P1, PT, R26, UR15, PT ;  /* 0x0000000f1a007c0b */ /* 0x000fe2000bf2e000 */
[----:B0-----:R-:W-:-:S04]  /*1210*/  IMAD.WIDE R20, R27, 0x4, R20 ;  /* 0x000000041b147825 */ /* 0x001fc800078e0214 */
[----:B------:R-:W-:-:S04]  /*1220*/  IMAD.WIDE R18, R27, 0x4, R18 ;  /* 0x000000041b127825 */ /* 0x000fc800078e0212 */
[----:B------:R-:W-:-:S04]  /*1230*/  IMAD.WIDE R16, R27, 0x4, R16 ;  /* 0x000000041b107825 */ /* 0x000fc800078e0210 */
[----:B------:R-:W-:Y:S05]  /*1240*/  @P1 BRA `(.L_x_15) ;  /* 0x0000000000441947 */ /* 0x000fea0003800000 */
[----:B------:R-:W2:Y:S04]  /*1250*/  LDG.E R28, desc[UR12][R18.64] ;  /* 0x0000000c121c7981 */ /* 0x000ea8000c1e1900 */
[----:B------:R-:W3:Y:S04]  /*1260*/  LDG.E R29, desc[UR12][R20.64] ;  /* 0x0000000c141d7981 */ /* 0x000ee8000c1e1900 */
[----:B------:R-:W4:Y:S04]  /*1270*/  LDG.E R26, desc[UR12][R16.64] ;  /* 0x0000000c101a7981 */ /* 0x000f28000c1e1900 */
[----:B------:R-:W0:Y:S04]  /*1280*/  LDS R38, [UR9+0x3000] ;  /* 0x00300009ff267984 */ /* 0x000e280008000800 */
[----:B------:R-:W1:Y:S04]  /*1290*/  LDS R39, [UR9+0x4000] ;  /* 0x00400009ff277984 */ /* 0x000e680008000800 */
[----:B------:R-:W5:Y:S01]  /*12a0*/  LDS R40, [UR9+0x5000] ;  /* 0x00500009ff287984 */ /* 0x000f620008000800 */
[----:B0-----:R-:W-:Y:S01]  /*12b0*/  FMUL R38, R38, UR14 ;  /* 0x0000000e26267c20 */ /* 0x001fe20008400000 */
[----:B-1----:R-:W-:Y:S01]  /*12c0*/  FMUL R39, R39, UR14 ;  /* 0x0000000e27277c20 */ /* 0x002fe20008400000 */
[----:B-----5:R-:W-:Y:S01]  /*12d0*/  FMUL R41, R40, UR14 ;  /* 0x0000000e28297c20 */ /* 0x020fe20008400000 */
[----:B--2---:R-:W-:-:S04]  /*12e0*/  FSETP.NEU.AND P1, PT, R28, RZ, PT ;  /* 0x000000ff1c00720b */ /* 0x004fc80003f2d000 */
[----:B------:R-:W-:Y:S01]  /*12f0*/  FSEL R28, R28, 1, P1 ;  /* 0x3f8000001c1c7808 */ /* 0x000fe20000800000 */
[----:B---3--:R-:W-:Y:S01]  /*1300*/  FFMA R29, R29, UR16, R38 ;  /* 0x000000101d1d7c23 */ /* 0x008fe20008000026 */
[----:B----4-:R-:W-:-:S03]  /*1310*/  FFMA R41, R26, UR16, R41 ;  /* 0x000000101a297c23 */ /* 0x010fc60008000029 */
[----:B------:R-:W-:Y:S01]  /*1320*/  FFMA R39, R28, UR16, R39 ;  /* 0x000000101c277c23 */ /* 0x000fe20008000027 */
[----:B------:R0:W-:Y:S04]  /*1330*/  STG.E desc[UR12][R20.64], R29 ;  /* 0x0000001d14007986 */ /* 0x0001e8000c10190c */
[----:B------:R0:W-:Y:S04]  /*1340*/  STG.E desc[UR12][R18.64], R39 ;  /* 0x0000002712007986 */ /* 0x0001e8000c10190c */
[----:B------:R0:W-:Y:S02]  /*1350*/  STG.E desc[UR12][R16.64], R41 ;  /* 0x0000002910007986 */ /* 0x0001e4000c10190c */
.L_x_15:
[----:B------:R-:W-:Y:S05]  /*1360*/  BSYNC.RECONVERGENT B1 ;  /* 0x0000000000017941 */ /* 0x000fea0003800200 */
.L_x_14:
[----:B------:R-:W-:Y:S05]  /*1370*/  @P2 BRA `(.L_x_13) ;  /* 0x00000000005c2947 */ /* 0x000fea0003800000 */
[----:B------:R-:W-:Y:S01]  /*1380*/  FADD R25, R24, R25 ;  /* 0x0000001918197221 */ /* 0x000fe20000000000 */
[----:B0-----:R-:W-:-:S04]  /*1390*/  IMAD.WIDE R20, R27, 0x4, R20 ;  /* 0x000000041b147825 */ /* 0x001fc800078e0214 */
[----:B------:R-:W-:Y:S01]  /*13a0*/  FSETP.GEU.AND P1, PT, R25, UR15, PT ;  /* 0x0000000f19007c0b */ /* 0x000fe2000bf2e000 */
[----:B------:R-:W-:-:S04]  /*13b0*/  IMAD.WIDE R18, R27, 0x4, R18 ;  /* 0x000000041b127825 */ /* 0x000fc800078e0212 */
[----:B------:R-:W-:-:S08]  /*13c0*/  IMAD.WIDE R16, R27, 0x4, R16 ;  /* 0x000000041b107825 */ /* 0x000fd000078e0210 */
        /* <DEDUP_REMOVED lines=18> */
.L_x_13:
[----:B------:R-:W-:Y:S05]  /*14f0*/  BSYNC.RECONVERGENT B0 ;  /* 0x0000000000007941 */ /* 0x000fea0003800200 */
.L_x_12:
[----:B01----:R-:W-:Y:S01]  /*1500*/  IADD3 R16, PT, PT, R0, 0x1, RZ ;  /* 0x0000000100107810 */ /* 0x003fe20007ffe0ff */
[----:B------:R-:W-:Y:S01]  /*1510*/  BSSY.RECONVERGENT B0, `(.L_x_16) ;  /* 0x0000053000007945 */ /* 0x000fe20003800200 */
[----:B------:R-:W-:Y:S02]  /*1520*/  FMUL R25, R35, R35 ;  /* 0x0000002323197220 */ /* 0x000fe40000400000 */
[----:B------:R-:W-:Y:S01]  /*1530*/  I2FP.F32.U32 R35, R16 ;  /* 0x0000001000237245 */ /* 0x000fe20000201000 */
[----:B------:R-:W-:Y:S06]  /*1540*/  @P0 BRA `(.L_x_17) ;  /* 0x00000004003c0947 */ /* 0x000fec0003800000 */
[----:B------:R-:W0:Y:S01]  /*1550*/  LDC.64 R18, c[0x0][0x3e8] ;  /* 0x0000fa00ff127b82 */ /* 0x000e220000000a00 */
[----:B------:R-:W-:Y:S01]  /*1560*/  FADD R26, R22, R25 ;  /* 0x00000019161a7221 */ /* 0x000fe20000000000 */
[----:B------:R-:W-:-:S04]  /*1570*/  IADD3 R27, PT, PT, R3, 0x1, RZ ;  /* 0x00000001031b7810 */ /* 0x000fc80007ffe0ff */
        /* <DEDUP_REMOVED lines=8> */
[----:B-1----:R-:W-:-:S04]  /*1600*/  IMAD.WIDE R20, R27, 0x4, R20 ;  /* 0x000000041b147825 */ /* 0x002fc800078e0214 */
[----:B--2---:R-:W-:Y:S02]  /*1610*/  IMAD.WIDE R16, R27, 0x4, R16 ;  /* 0x000000041b107825 */ /* 0x004fe400078e0210 */
[----:B------:R-:W2:Y:S04]  /*1620*/  @!P1 LDG.E R27, desc[UR12][R20.64] ;  /* 0x0000000c141b9981 */ /* 0x000ea8000c1e1900 */
[----:B------:R-:W2:Y:S01]  /*1630*/  @!P1 LDG.E R28, desc[UR12][R16.64] ;  /* 0x0000000c101c9981 */ /* 0x000ea2000c1e1900 */
[----:B---3--:R-:W-:Y:S01]  /*1640*/  @!P1 FMUL R38, R29, UR14 ;  /* 0x0000000e1d269c20 */ /* 0x008fe20008400000 */
[----:B----4-:R-:W-:Y:S01]  /*1650*/  @!P1 FMUL R29, R39, UR14 ;  /* 0x0000000e271d9c20 */ /* 0x010fe20008400000 */
[----:B0-----:R-:W-:Y:S01]  /*1660*/  @!P1 FMUL R39, R40, UR14 ;  /* 0x0000000e28279c20 */ /* 0x001fe20008400000 */
[----:B-----5:R-:W-:-:S04]  /*1670*/  @!P1 FSETP.NEU.AND P2, PT, R26, RZ, PT ;  /* 0x000000ff1a00920b */ /* 0x020fc80003f4d000 */
[----:B------:R-:W-:-:S05]  /*1680*/  @!P1 FSEL R26, R26, 1, P2 ;  /* 0x3f8000001a1a9808 */ /* 0x000fca0001000000 */
[----:B------:R-:W-:Y:S01]  /*1690*/  @!P1 FFMA R29, R26, UR16, R29 ;  /* 0x000000101a1d9c23 */ /* 0x000fe2000800001d */
[----:B--2---:R-:W-:Y:S01]  /*16a0*/  @!P1 FFMA R27, R27, UR16, R38 ;  /* 0x000000101b1b9c23 */ /* 0x004fe20008000026 */
[----:B------:R-:W-:-:S04]  /*16b0*/  @!P1 FFMA R39, R28, UR16, R39 ;  /* 0x000000101c279c23 */ /* 0x000fc80008000027 */
[----:B------:R0:W-:Y:S04]  /*16c0*/  @!P1 STG.E desc[UR12][R20.64], R27 ;  /* 0x0000001b14009986 */ /* 0x0001e8000c10190c */
        /* <DEDUP_REMOVED lines=30> */
.L_x_19:
[----:B------:R-:W-:Y:S05]  /*18b0*/  BSYNC.RECONVERGENT B1 ;  /* 0x0000000000017941 */ /* 0x000fea0003800200 */
.L_x_18:
        /* <DEDUP_REMOVED lines=24> */
.L_x_17:
[----:B------:R-:W-:Y:S05]  /*1a40*/  BSYNC.RECONVERGENT B0 ;  /* 0x0000000000007941 */ /* 0x000fea0003800200 */
.L_x_16:
        /* <DEDUP_REMOVED lines=59> */
.L_x_23:
[----:B------:R-:W-:Y:S05]  /*1e00*/  BSYNC.RECONVERGENT B1 ;  /* 0x0000000000017941 */ /* 0x000fea0003800200 */
.L_x_22:
        /* <DEDUP_REMOVED lines=24> */
.L_x_21:
[----:B------:R-:W-:Y:S05]  /*1f90*/  BSYNC.RECONVERGENT B0 ;  /* 0x0000000000007941 */ /* 0x000fea0003800200 */
.L_x_20:
        /* <DEDUP_REMOVED lines=59> */
.L_x_27:
[----:B------:R-:W-:Y:S05]  /*2350*/  BSYNC.RECONVERGENT B1 ;  /* 0x0000000000017941 */ /* 0x000fea0003800200 */
.L_x_26:
        /* <DEDUP_REMOVED lines=24> */
.L_x_25:
[----:B------:R-:W-:Y:S05]  /*24e0*/  BSYNC.RECONVERGENT B0 ;  /* 0x0000000000007941 */ /* 0x000fea0003800200 */
.L_x_24:
[----:B------:R-:W-:Y:S05]  /*24f0*/  BRA.U UP0, `(.L_x_28) ;  /* 0xffffffe500447547 */ /* 0x000fea000b83ffff */
.L_x_3:
[----:B------:R-:W-:Y:S02]  /*2500*/  UIADD3 UR4, UPT, UPT, UR4, 0x400, URZ ;  /* 0x0000040004047890 */ /* 0x000fe4000fffe0ff */
[----:B------:R-:W-:Y:S02]  /*2510*/  UIADD3 UR8, UPT, UPT, UR8, -0x400, URZ ;  /* 0xfffffc0008087890 */ /* 0x000fe4000fffe0ff */
[----:B------:R-:W-:-:S09]  /*2520*/  UISETP.GE.AND UP0, UPT, UR4, UR6, UPT ;  /* 0x000000060400728c */ /* 0x000fd2000bf06270 */
[----:B------:R-:W-:Y:S05]  /*2530*/  BRA.U !UP0, `(.L_x_29) ;  /* 0xffffffe1086c7547 */ /* 0x000fea000b83ffff */
.L_x_0:
[----:B01----:R-:W0:Y:S08]  /*2540*/  LDC.64 R16, c[0x0][0x3e0] ;  /* 0x0000f800ff107b82 */ /* 0x003e300000000a00 */
[----:B------:R-:W1:Y:S08]  /*2550*/  LDC.64 R18, c[0x0][0x3e8] ;  /* 0x0000fa00ff127b82 */ /* 0x000e700000000a00 */
[----:B------:R-:W2:Y:S01]  /*2560*/  LDC.64 R20, c[0x0][0x3f0] ;  /* 0x0000fc00ff147b82 */ /* 0x000ea20000000a00 */
[----:B0-----:R-:W-:-:S05]  /*2570*/  IMAD.WIDE R16, R2, 0x4, R16 ;  /* 0x0000000402107825 */ /* 0x001fca00078e0210 */
[----:B------:R-:W-:Y:S01]  /*2580*/  STG.E desc[UR12][R16.64], R7 ;  /* 0x0000000710007986 */ /* 0x000fe2000c10190c */
[----:B-1----:R-:W-:-:S05]  /*2590*/  IMAD.WIDE R18, R2, 0x4, R18 ;  /* 0x0000000402127825 */ /* 0x002fca00078e0212 */
[----:B------:R-:W-:Y:S01]  /*25a0*/  STG.E desc[UR12][R18.64], R11 ;  /* 0x0000000b12007986 */ /* 0x000fe2000c10190c */
[----:B--2---:R-:W-:-:S05]  /*25b0*/  IMAD.WIDE R2, R2, 0x4, R20 ;  /* 0x0000000402027825 */ /* 0x004fca00078e0214 */
[----:B------:R-:W-:Y:S04]  /*25c0*/  STG.E desc[UR12][R2.64], R15 ;  /* 0x0000000f02007986 */ /* 0x000fe8000c10190c */
        /* <DEDUP_REMOVED lines=8> */
[----:B------:R-:W-:Y:S01]  /*2650*/  STG.E desc[UR12][R2.64+0xc], R12 ;  /* 0x00000c0c02007986 */ /* 0x000fe2000c10190c */
[----:B------:R-:W-:Y:S05]  /*2660*/  EXIT ;  /* 0x000000000000794d */ /* 0x000fea0003800000 */
.L_x_30:
[----:B------:R-:W-:-:S00]  /*2670*/  BRA `(.L_x_30) ;  /* 0xfffffffc00fc7947 */ /* 0x000fc0000383ffff */
[----:B------:R-:W-:-:S00]  /*2680*/  NOP ;  /* 0x0000000000007918 */ /* 0x000fc00000000000 */
[----:B------:R-:W-:-:S00]  /*2690*/  NOP ;  /* 0x0000000000007918 */ /* 0x000fc00000000000 */
[----:B------:R-:W-:-:S00]  /*26a0*/  NOP ;  /* 0x0000000000007918 */ /* 0x000fc00000000000 */
[----:B------:R-:W-:-:S00]  /*26b0*/  NOP ;  /* 0x0000000000007918 */ /* 0x000fc00000000000 */
[----:B------:R-:W-:-:S00]  /*26c0*/  NOP ;  /* 0x0000000000007918 */ /* 0x000fc00000000000 */
[----:B------:R-:W-:-:S00]  /*26d0*/  NOP ;  /* 0x0000000000007918 */ /* 0x000fc00000000000 */
[----:B------:R-:W-:-:S00]  /*26e0*/  NOP ;  /* 0x0000000000007918 */ /* 0x000fc00000000000 */
[----:B------:R-:W-:-:S00]  /*26f0*/  NOP ;  /* 0x0000000000007918 */ /* 0x000fc00000000000 */
.L_x_69:


//--------------------- .text._ZN11circles_gpu15downstream_scanEiiiPaPjS1_ --------------------------
	.section	.text._ZN11circles_gpu15downstream_scanEiiiPaPjS1_,"ax",@progbits
	.align	128
        .global         _ZN11circles_gpu15downstream_scanEiiiPaPjS1_
        .type           _ZN11circles_gpu15downstream_scanEiiiPaPjS1_,@function
        .size           _ZN11circles_gpu15downstream_scanEiiiPaPjS1_,(.L_x_70 - _ZN11circles_gpu15downstream_scanEiiiPaPjS1_)
        .other          _ZN11circles_gpu15downstream_scanEiiiPaPjS1_,@"STO_CUDA_ENTRY STV_DEFAULT"
_ZN11circles_gpu15downstream_scanEiiiPaPjS1_:
.text._ZN11circles_gpu15downstream_scanEiiiPaPjS1_:
[----:B------:R-:W-:Y:S01]  /*0000*/  LDC R1, c[0x0][0x37c] ;  /* 0x0000df00ff017b82 */ /* 0x000fe20000000800 */
[----:B------:R-:W0:Y:S01]  /*0010*/  S2R R7, SR_CTAID.X ;  /* 0x0000000000077919 */ /* 0x000e220000002500 */
[----:B------:R-:W0:Y:S01]  /*0020*/  LDCU UR4, c[0x0][0x360] ;  /* 0x00006c00ff0477ac */ /* 0x000e220008000800 */
[----:B------:R-:W0:Y:S01]  /*0030*/  S2R R14, SR_TID.X ;  /* 0x00000000000e7919 */ /* 0x000e220000002100 */
[----:B------:R-:W1:Y:S01]  /*0040*/  LDCU.64 UR8, c[0x0][0x390] ;  /* 0x00007200ff0877ac */ /* 0x000e620008000a00 */
[----:B------:R-:W2:Y:S01]  /*0050*/  LDCU.64 UR6, c[0x0][0x358] ;  /* 0x00006b00ff0677ac */ /* 0x000ea20008000a00 */
[----:B0-----:R-:W-:-:S04]  /*0060*/  IMAD R8, R7, UR4, R14 ;  /* 0x0000000407087c24 */ /* 0x001fc8000f8e020e */
[----:B------:R-:W-:-:S05]  /*0070*/  IMAD.SHL.U32 R8, R8, 0x4, RZ ;  /* 0x0000000408087824 */ /* 0x000fca00078e00ff */
[----:B-1----:R-:W-:-:S04]  /*0080*/  IADD3 R2, P0, PT, R8, UR8, RZ ;  /* 0x0000000808027c10 */ /* 0x002fc8000ff1e0ff */
[----:B------:R-:W-:-:S05]  /*0090*/  LEA.HI.X.SX32 R3, R8, UR9, 0x1, P0 ;  /* 0x0000000908037c11 */ /* 0x000fca00080f0eff */
[----:B--2---:R-:W2:Y:S04]  /*00a0*/  LDG.E.S8 R11, desc[UR6][R2.64] ;  /* 0x00000006020b7981 */ /* 0x004ea8000c1e1300 */
[----:B------:R-:W2:Y:S04]  /*00b0*/  LDG.E.S8 R10, desc[UR6][R2.64+0x1] ;  /* 0x00000106020a7981 */ /* 0x000ea8000c1e1300 */
[----:B------:R-:W2:Y:S04]  /*00c0*/  LDG.E.S8 R9, desc[UR6][R2.64+0x2] ;  /* 0x0000020602097981 */ /* 0x000ea8000c1e1300 */
[----:B------:R-:W3:Y:S01]  /*00d0*/  LDG.E.S8 R0, desc[UR6][R2.64+0x3] ;  /* 0x0000030602007981 */ /* 0x000ee2000c1e1300 */
[----:B------:R-:W-:Y:S01]  /*00e0*/  LOP3.LUT P0, R13, R14, 0x1f, RZ, 0xc0, !PT ;  /* 0x0000001f0e0d7812 */ /* 0x000fe2000780c0ff */
[----:B------:R-:W0:Y:S01]  /*00f0*/  S2UR UR5, SR_CgaCtaId ;  /* 0x00000000000579c3 */ /* 0x000e220000008800 */
[----:B------:R-:W-:Y:S01]  /*0100*/  UMOV UR4, 0x400 ;  /* 0x0000040000047882 */ /* 0x000fe20000000000 */
[----:B------:R-:W-:-:S02]  /*0110*/  SHF.R.U32.HI R16, RZ, 0x3, R14 ;  /* 0x00000003ff107819 */ /* 0x000fc4000001160e */
[C---:B------:R-:W-:Y:S02]  /*0120*/  ISETP.GE.U32.AND P3, PT, R13.reuse, 0x2, PT ;  /* 0x000000020d00780c */ /* 0x040fe40003f66070 */
[C---:B------:R-:W-:Y:S02]  /*0130*/  ISETP.GE.U32.AND P2, PT, R13.reuse, 0x4, PT ;  /* 0x000000040d00780c */ /* 0x040fe40003f46070 */
[C---:B------:R-:W-:Y:S02]  /*0140*/  ISETP.GE.U32.AND P1, PT, R13.reuse, 0x8, PT ;  /* 0x000000080d00780c */ /* 0x040fe40003f26070 */
[----:B------:R-:W-:Y:S02]  /*0150*/  ISETP.NE.AND P4, PT, R13, 0x1f, PT ;  /* 0x0000001f0d00780c */ /* 0x000fe40003f85270 */
[----:B------:R-:W-:Y:S01]  /*0160*/  LOP3.LUT R16, R16, 0x7c, RZ, 0xc0, !PT ;  /* 0x0000007c10107812 */ /* 0x000fe200078ec0ff */
[----:B0-----:R-:W-:Y:S01]  /*0170*/  ULEA UR4, UR5, UR4, 0x18 ;  /* 0x0000000405047291 */ /* 0x001fe2000f8ec0ff */
[----:B--2---:R-:W-:-:S05]  /*0180*/  IADD3 R5, PT, PT, R9, R10, R11 ;  /* 0x0000000a09057210 */ /* 0x004fca0007ffe00b */
[----:B---3--:R-:W-:-:S05]  /*0190*/  IMAD.IADD R12, R0, 0x1, R5 ;  /* 0x00000001000c7824 */ /* 0x008fca00078e0205 */
[----:B------:R-:W0:Y:S02]  /*01a0*/  SHFL.UP PT, R4, R12, 0x1, RZ ;  /* 0x042000000c047989 */ /* 0x000e2400000e00ff */
[----:B0-----:R-:W-:Y:S02]  /*01b0*/  SEL R5, R4, RZ, P0 ;  /* 0x000000ff04057207 */ /* 0x001fe40000000000 */
[----:B------:R-:W-:-:S03]  /*01c0*/  ISETP.GE.U32.AND P0, PT, R13, 0x10, PT ;  /* 0x000000100d00780c */ /* 0x000fc60003f06070 */
[----:B------:R-:W-:-:S05]  /*01d0*/  IMAD.IADD R5, R12, 0x1, R5 ;  /* 0x000000010c057824 */ /* 0x000fca00078e0205 */
[----:B------:R-:W0:Y:S02]  /*01e0*/  SHFL.UP PT, R4, R5, 0x2, RZ ;  /* 0x0440000005047989 */ /* 0x000e2400000e00ff */
[----:B0-----:R-:W-:-:S05]  /*01f0*/  SEL R4, R4, RZ, P3 ;  /* 0x000000ff04047207 */ /* 0x001fca0001800000 */
[----:B------:R-:W-:-:S05]  /*0200*/  IMAD.IADD R4, R5, 0x1, R4 ;  /* 0x0000000105047824 */ /* 0x000fca00078e0204 */
[----:B------:R-:W0:Y:S02]  /*0210*/  SHFL.UP PT, R6, R4, 0x4, RZ ;  /* 0x0480000004067989 */ /* 0x000e2400000e00ff */
[----:B0-----:R-:W-:-:S04]  /*0220*/  SEL R15, R6, RZ, P2 ;  /* 0x000000ff060f7207 */ /* 0x001fc80001000000 */
[----:B------:R-:W-:Y:S01]  /*0230*/  IADD3 R15, PT, PT, R4, R15, RZ ;  /* 0x0000000f040f7210 */ /* 0x000fe20007ffe0ff */
[----:B------:R-:W-:-:S04]  /*0240*/  VIADD R4, R8, 0x1 ;  /* 0x0000000108047836 */ /* 0x000fc80000000000 */
[----:B------:R-:W0:Y:S02]  /*0250*/  SHFL.UP PT, R6, R15, 0x8, RZ ;  /* 0x050000000f067989 */ /* 0x000e2400000e00ff */
[----:B0-----:R-:W-:-:S05]  /*0260*/  SEL R6, R6, RZ, P1 ;  /* 0x000000ff06067207 */ /* 0x001fca0000800000 */
[----:B------:R-:W-:-:S05]  /*0270*/  IMAD.IADD R6, R15, 0x1, R6 ;  /* 0x000000010f067824 */ /* 0x000fca00078e0206 */
[----:B------:R-:W0:Y:S02]  /*0280*/  SHFL.UP PT, R5, R6, 0x10, RZ ;  /* 0x0600000006057989 */ /* 0x000e2400000e00ff */
[----:B0-----:R-:W-:-:S05]  /*0290*/  SEL R5, R5, RZ, P0 ;  /* 0x000000ff05057207 */ /* 0x001fca0000000000 */
[----:B------:R-:W-:Y:S01]  /*02a0*/  IMAD.IADD R15, R6, 0x1, R5 ;  /* 0x00000001060f7824 */ /* 0x000fe200078e0205 */
[C---:B------:R-:W-:Y:S01]  /*02b0*/  IADD3 R6, PT, PT, R8.reuse, 0x3, RZ ;  /* 0x0000000308067810 */ /* 0x040fe20007ffe0ff */
[----:B------:R-:W-:-:S03]  /*02c0*/  VIADD R5, R8, 0x2 ;  /* 0x0000000208057836 */ /* 0x000fc60000000000 */
[----:B------:R0:W-:Y:S01]  /*02d0*/  @!P4 STS [R16+UR4], R15 ;  /* 0x0000000f1000c988 */ /* 0x0001e20008000804 */
[----:B------:R-:W-:Y:S01]  /*02e0*/  BAR.SYNC.DEFER_BLOCKING 0x0 ;  /* 0x0000000000007b1d */ /* 0x000fe20000010000 */
[----:B------:R-:W-:-:S13]  /*02f0*/  ISETP.GT.U32.AND P4, PT, R14, 0x1f, PT ;  /* 0x0000001f0e00780c */ /* 0x000fda0003f84070 */
[----:B0-----:R-:W-:Y:S05]  /*0300*/  @P4 BRA `(.L_x_31) ;  /* 0x0000000000544947 */ /* 0x001fea0003800000 */
[C---:B------:R-:W-:Y:S01]  /*0310*/  LEA R17, R13.reuse, UR4, 0x2 ;  /* 0x000000040d117c11 */ /* 0x040fe2000f8e10ff */
[----:B------:R-:W-:Y:S01]  /*0320*/  UMOV UR5, 0xffffffff ;  /* 0xffffffff00057882 */ /* 0x000fe20000000000 */
[----:B------:R-:W-:-:S03]  /*0330*/  ISETP.NE.AND P4, PT, R13, RZ, PT ;  /* 0x000000ff0d00720c */ /* 0x000fc60003f85270 */
[----:B------:R0:W1:Y:S01]  /*0340*/  LDS R18, [R17] ;  /* 0x0000000011127984 */ /* 0x0000620000000800 */
[----:B------:R-:W-:Y:S09]  /*0350*/  BRA.DIV UR5, `(.L_x_32) ;  /* 0x0000000a05907947 */ /* 0x000ff2000b800000 */
[----:B-1----:R-:W1:Y:S02]  /*0360*/  SHFL.UP PT, R13, R18, 0x1, RZ ;  /* 0x04200000120d7989 */ /* 0x002e6400000e00ff */
[----:B-1----:R-:W-:-:S05]  /*0370*/  SEL R13, R13, RZ, P4 ;  /* 0x000000ff0d0d7207 */ /* 0x002fca0002000000 */
[----:B------:R-:W-:-:S05]  /*0380*/  IMAD.IADD R13, R18, 0x1, R13 ;  /* 0x00000001120d7824 */ /* 0x000fca00078e020d */
[----:B------:R-:W1:Y:S02]  /*0390*/  SHFL.UP PT, R19, R13, 0x2, RZ ;  /* 0x044000000d137989 */ /* 0x000e6400000e00ff */
        /* <DEDUP_REMOVED lines=8> */
[----:B------:R1:W2:Y:S02]  /*0420*/  SHFL.UP PT, R18, R22, 0x10, RZ ;  /* 0x0600000016127989 */ /* 0x0002a400000e00ff */
.L_x_46:
[----:B--2---:R-:W-:-:S04]  /*0430*/  SEL R13, R18, RZ, P0 ;  /* 0x000000ff120d7207 */ /* 0x004fc80000000000 */
[----:B-1----:R-:W-:-:S05]  /*0440*/  IADD3 R22, PT, PT, R22, R13, RZ ;  /* 0x0000000d16167210 */ /* 0x002fca0007ffe0ff */
[----:B------:R1:W-:Y:S02]  /*0450*/  STS [R17], R22 ;  /* 0x0000001611007388 */ /* 0x0003e40000000800 */
.L_x_31:
[----:B------:R-:W-:Y:S05]  /*0460*/  WARPSYNC.ALL ;  /* 0x0000000000007948 */ /* 0x000fea0003800000 */
[----:B------:R-:W-:Y:S01]  /*0470*/  ISETP.GE.U32.AND P0, PT, R14, 0x20, PT ;  /* 0x000000200e00780c */ /* 0x000fe20003f06070 */
[----:B------:R-:W-:Y:S01]  /*0480*/  BAR.SYNC.DEFER_BLOCKING 0x0 ;  /* 0x0000000000007b1d */ /* 0x000fe20000010000 */
[----:B------:R-:W-:Y:S01]  /*0490*/  ISETP.NE.AND P1, PT, R7, RZ, PT ;  /* 0x000000ff0700720c */ /* 0x000fe20003f25270 */
[----:B------:R-:W-:-:S12]  /*04a0*/  IMAD.MOV.U32 R13, RZ, RZ, RZ ;  /* 0x000000ffff0d7224 */ /* 0x000fd800078e00ff */
[----:B------:R-:W2:Y:S01]  /*04b0*/  @P1 LDC.64 R18, c[0x0][0x398] ;  /* 0x0000e600ff121b82 */ /* 0x000ea20000000a00 */
[----:B------:R-:W-:Y:S01]  /*04c0*/  @P1 VIADD R7, R7, 0xffffffff ;  /* 0xffffffff07071836 */ /* 0x000fe20000000000 */
[----:B------:R-:W3:Y:S03]  /*04d0*/  @P0 LDS R16, [R16+UR4+-0x4] ;  /* 0xfffffc0410100984 */ /* 0x000ee60008000800 */
[----:B--2---:R-:W-:-:S03]  /*04e0*/  @P1 IMAD.WIDE.U32 R18, R7, 0x4, R18 ;  /* 0x0000000407121825 */ /* 0x004fc600078e0012 */
[----:B------:R-:W2:Y:S02]  /*04f0*/  LDC R7, c[0x0][0x380] ;  /* 0x0000e000ff077b82 */ /* 0x000ea40000000800 */
[----:B------:R-:W4:Y:S01]  /*0500*/  @P1 LDG.E R13, desc[UR6][R18.64] ;  /* 0x00000006120d1981 */ /* 0x000f22000c1e1900 */
[----:B------:R-:W-:Y:S01]  /*0510*/  BSSY.RECONVERGENT B0, `(.L_x_33) ;  /* 0x0000027000007945 */ /* 0x000fe20003800200 */
[----:B---3--:R-:W-:Y:S01]  /*0520*/  @P0 IMAD.IADD R15, R15, 0x1, R16 ;  /* 0x000000010f0f0824 */ /* 0x008fe200078e0210 */
[-C--:B--2---:R-:W-:Y:S02]  /*0530*/  ISETP.GE.AND P3, PT, R8, R7.reuse, PT ;  /* 0x000000070800720c */ /* 0x084fe40003f66270 */
[----:B------:R-:W-:Y:S02]  /*0540*/  ISETP.GE.AND P0, PT, R4, R7, PT ;  /* 0x000000070400720c */ /* 0x000fe40003f06270 */
[----:B------:R-:W-:Y:S02]  /*0550*/  IADD3 R12, PT, PT, R11, R15, -R12 ;  /* 0x0000000f0b0c7210 */ /* 0x000fe40007ffe80c */
[----:B------:R-:W-:-:S02]  /*0560*/  ISETP.GE.AND P1, PT, R5, R7, PT ;  /* 0x000000070500720c */ /* 0x000fc40003f26270 */
[----:B------:R-:W-:Y:S01]  /*0570*/  ISETP.GE.AND P2, PT, R6, R7, PT ;  /* 0x000000070600720c */ /* 0x000fe20003f46270 */
[----:B----4-:R-:W-:-:S05]  /*0580*/  IMAD.IADD R11, R12, 0x1, R13 ;  /* 0x000000010c0b7824 */ /* 0x010fca00078e020d */
[----:B------:R-:W-:-:S05]  /*0590*/  IADD3 R10, PT, PT, R10, R11, RZ ;  /* 0x0000000b0a0a7210 */ /* 0x000fca0007ffe0ff */
[----:B------:R-:W-:Y:S01]  /*05a0*/  IMAD.IADD R9, R9, 0x1, R10 ;  /* 0x0000000109097824 */ /* 0x000fe200078e020a */
[----:B------:R-:W-:Y:S06]  /*05b0*/  @P3 BRA `(.L_x_34) ;  /* 0x0000000000703947 */ /* 0x000fec0003800000 */
[----:B------:R-:W2:Y:S02]  /*05c0*/  LDG.E.U8 R12, desc[UR6][R2.64] ;  /* 0x00000006020c7981 */ /* 0x000ea4000c1e1100 */
[----:B--2---:R-:W-:-:S13]  /*05d0*/  ISETP.NE.AND P3, PT, R12, RZ, PT ;  /* 0x000000ff0c00720c */ /* 0x004fda0003f65270 */
[----:B------:R-:W-:Y:S05]  /*05e0*/  @!P3 BRA `(.L_x_34) ;  /* 0x000000000064b947 */ /* 0x000fea0003800000 */
[----:B------:R-:W-:Y:S01]  /*05f0*/  IABS R15, R7 ;  /* 0x00000007000f7213 */ /* 0x000fe20000000000 */
[----:B------:R-:W-:Y:S01]  /*0600*/  VIADD R11, R11, 0xffffffff ;  /* 0xffffffff0b0b7836 */ /* 0x000fe20000000000 */
[----:B------:R-:W-:Y:S02]  /*0610*/  ISETP.GE.AND P5, PT, R8, RZ, PT ;  /* 0x000000ff0800720c */ /* 0x000fe40003fa6270 */
[----:B------:R-:W2:Y:S08]  /*0620*/  I2F.RP R14, R15 ;  /* 0x0000000f000e7306 */ /* 0x000eb00000209400 */
[----:B--2---:R-:W2:Y:S02]  /*0630*/  MUFU.RCP R14, R14 ;  /* 0x0000000e000e7308 */ /* 0x004ea40000001000 */
[----:B--2---:R-:W-:-:S06]  /*0640*/  VIADD R12, R14, 0xffffffe ;  /* 0x0ffffffe0e0c7836 */ /* 0x004fcc0000000000 */
[----:B------:R2:W3:Y:S02]  /*0650*/  F2I.FTZ.U32.TRUNC.NTZ R13, R12 ;  /* 0x0000000c000d7305 */ /* 0x0004e4000021f000 */
[----:B--2---:R-:W-:Y:S02]  /*0660*/  IMAD.MOV.U32 R12, RZ, RZ, RZ ;  /* 0x000000ffff0c7224 */ /* 0x004fe400078e00ff */
[----:B---3--:R-:W-:-:S04]  /*0670*/  IMAD.MOV R16, RZ, RZ, -R13 ;  /* 0x000000ffff107224 */ /* 0x008fc800078e0a0d */
[----:B01----:R-:W-:Y:S01]  /*0680*/  IMAD R17, R16, R15, RZ ;  /* 0x0000000f10117224 */ /* 0x003fe200078e02ff */
[----:B------:R-:W-:-:S03]  /*0690*/  IABS R16, R8 ;  /* 0x0000000800107213 */ /* 0x000fc60000000000 */
[----:B------:R-:W-:-:S06]  /*06a0*/  IMAD.HI.U32 R13, R13, R17, R12 ;  /* 0x000000110d0d7227 */ /* 0x000fcc00078e000c */
[----:B------:R-:W-:-:S05]  /*06b0*/  IMAD.HI.U32 R13, R13, R16, RZ ;  /* 0x000000100d0d7227 */ /* 0x000fca00078e00ff */
[----:B------:R-:W-:-:S05]  /*06c0*/  IADD3 R13, PT, PT, -R13, RZ, RZ ;  /* 0x000000ff0d0d7210 */ /* 0x000fca0007ffe1ff */
[C---:B------:R-:W-:Y:S02]  /*06d0*/  IMAD R14, R15.reuse, R13, R16 ;  /* 0x0000000d0f0e7224 */ /* 0x040fe400078e0210 */
[----:B------:R-:W0:Y:S03]  /*06e0*/  LDC.64 R12, c[0x0][0x3a0] ;  /* 0x0000e800ff0c7b82 */ /* 0x000e260000000a00 */
[----:B------:R-:W-:-:S13]  /*06f0*/  ISETP.GT.U32.AND P3, PT, R15, R14, PT ;  /* 0x0000000e0f00720c */ /* 0x000fda0003f64070 */
[----:B------:R-:W-:Y:S01]  /*0700*/  @!P3 IMAD.IADD R14, R14, 0x1, -R15 ;  /* 0x000000010e0eb824 */ /* 0x000fe200078e0a0f */
[----:B------:R-:W-:-:S04]  /*0710*/  ISETP.NE.AND P3, PT, R7, RZ, PT ;  /* 0x000000ff0700720c */ /* 0x000fc80003f65270 */
[----:B------:R-:W-:Y:S01]  /*0720*/  ISETP.GT.U32.AND P4, PT, R15, R14, PT ;  /* 0x0000000e0f00720c */ /* 0x000fe20003f84070 */
[----:B0-----:R-:W-:-:S12]  /*0730*/  IMAD.WIDE R12, R11, 0x4, R12 ;  /* 0x000000040b0c7825 */ /* 0x001fd800078e020c */
[----:B------:R-:W-:-:S04]  /*0740*/  @!P4 IMAD.IADD R14, R14, 0x1, -R15 ;  /* 0x000000010e0ec824 */ /* 0x000fc800078e0a0f */
[----:B------:R-:W-:Y:S01]  /*0750*/  @!P5 IMAD.MOV R14, RZ, RZ, -R14 ;  /* 0x000000ffff0ed224 */ /* 0x000fe200078e0a0e */
[----:B------:R-:W-:-:S05]  /*0760*/  @!P3 LOP3.LUT R14, RZ, R7, RZ, 0x33, !PT ;  /* 0x00000007ff0eb212 */ /* 0x000fca00078e33ff */
[----:B------:R2:W-:Y:S02]  /*0770*/  STG.E desc[UR6][R12.64], R14 ;  /* 0x0000000e0c007986 */ /* 0x0005e4000c101906 */
.L_x_34:
[----:B------:R-:W-:Y:S05]  /*0780*/  BSYNC.RECONVERGENT B0 ;  /* 0x0000000000007941 */ /* 0x000fea0003800200 */
.L_x_33:
[----:B------:R-:W-:Y:S04]  /*0790*/  BSSY.RECONVERGENT B0, `(.L_x_35) ;  /* 0x000001f000007945 */ /* 0x000fe80003800200 */
[----:B------:R-:W-:Y:S05]  /*07a0*/  @P0 BRA `(.L_x_36) ;  /* 0x0000000000740947 */ /* 0x000fea0003800000 */
[----:B------:R-:W3:Y:S02]  /*07b0*/  LDG.E.U8 R8, desc[UR6][R2.64+0x1] ;  /* 0x0000010602087981 */ /* 0x000ee4000c1e1100 */
[----:B---3--:R-:W-:-:S13]  /*07c0*/  ISETP.NE.AND P0, PT, R8, RZ, PT ;  /* 0x000000ff0800720c */ /* 0x008fda0003f05270 */
[----:B------:R-:W-:Y:S05]  /*07d0*/  @!P0 BRA `(.L_x_36) ;  /* 0x0000000000688947 */ /* 0x000fea0003800000 */
[----:B------:R-:W-:Y:S02]  /*07e0*/  IABS R15, R7 ;  /* 0x00000007000f7213 */ /* 0x000fe40000000000 */
[----:B------:R-:W-:Y:S02]  /*07f0*/  IABS R16, R4 ;  /* 0x0000000400107213 */ /* 0x000fe40000000000 */
[----:B--2---:R-:W2:Y:S01]  /*0800*/  I2F.RP R14, R15 ;  /* 0x0000000f000e7306 */ /* 0x004ea20000209400 */
[----:B------:R-:W-:Y:S02]  /*0810*/  ISETP.GE.AND P3, PT, R4, RZ, PT ;  /* 0x000000ff0400720c */ /* 0x000fe40003f66270 */
[----:B------:R-:W-:-:S05]  /*0820*/  ISETP.NE.AND P4, PT, R7, RZ, PT ;  /* 0x000000ff0700720c */ /* 0x000fca0003f85270 */
[----:B--2---:R-:W2:Y:S02]  /*0830*/  MUFU.RCP R14, R14 ;  /* 0x0000000e000e7308 */ /* 0x004ea40000001000 */
[----:B--2---:R-:W-:-:S06]  /*0840*/  IADD3 R12, PT, PT, R14, 0xffffffe, RZ ;  /* 0x0ffffffe0e0c7810 */ /* 0x004fcc0007ffe0ff */
[----:B------:R2:W3:Y:S02]  /*0850*/  F2I.FTZ.U32.TRUNC.NTZ R13, R12 ;  /* 0x0000000c000d7305 */ /* 0x0004e4000021f000 */
[----:B--2---:R-:W-:Y:S02]  /*0860*/  IMAD.MOV.U32 R12, RZ, RZ, RZ ;  /* 0x000000ffff0c7224 */ /* 0x004fe400078e00ff */
[----:B---3--:R-:W-:-:S04]  /*0870*/  IMAD.MOV R8, RZ, RZ, -R13 ;  /* 0x000000ffff087224 */ /* 0x008fc800078e0a0d */
[----:B------:R-:W-:-:S04]  /*0880*/  IMAD R11, R8, R15, RZ ;  /* 0x0000000f080b7224 */ /* 0x000fc800078e02ff */
[----:B------:R-:W-:Y:S02]  /*0890*/  IMAD.HI.U32 R8, R13, R11, R12 ;  /* 0x0000000b0d087227 */ /* 0x000fe400078e000c */
[----:B------:R-:W2:Y:S02]  /*08a0*/  LDC.64 R12, c[0x0][0x3a0] ;  /* 0x0000e800ff0c7b82 */ /* 0x000ea40000000a00 */
[----:B------:R-:W-:-:S04]  /*08b0*/  IMAD.MOV.U32 R11, RZ, RZ, R16 ;  /* 0x000000ffff0b7224 */ /* 0x000fc800078e0010 */
[----:B------:R-:W-:-:S04]  /*08c0*/  IMAD.HI.U32 R8, R8, R11, RZ ;  /* 0x0000000b08087227 */ /* 0x000fc800078e00ff */
[----:B------:R-:W-:-:S04]  /*08d0*/  IMAD.MOV R8, RZ, RZ, -R8 ;  /* 0x000000ffff087224 */ /* 0x000fc800078e0a08 */
[----:B------:R-:W-:Y:S02]  /*08e0*/  IMAD R8, R15, R8, R11 ;  /* 0x000000080f087224 */ /* 0x000fe400078e020b */
[----:B------:R-:W-:-:S03]  /*08f0*/  VIADD R11, R10, 0xffffffff ;  /* 0xffffffff0a0b7836 */ /* 0x000fc60000000000 */
[----:B------:R-:W-:Y:S01]  /*0900*/  ISETP.GT.U32.AND P0, PT, R15, R8, PT ;  /* 0x000000080f00720c */ /* 0x000fe20003f04070 */
[----:B--2---:R-:W-:-:S12]  /*0910*/  IMAD.WIDE R10, R11, 0x4, R12 ;  /* 0x000000040b0a7825 */ /* 0x004fd800078e020c */
[----:B------:R-:W-:-:S04]  /*0920*/  @!P0 IADD3 R8, PT, PT, R8, -R15, RZ ;  /* 0x8000000f08088210 */ /* 0x000fc80007ffe0ff */
[----:B------:R-:W-:-:S13]  /*0930*/  ISETP.GT.U32.AND P0, PT, R15, R8, PT ;  /* 0x000000080f00720c */ /* 0x000fda0003f04070 */
[----:B------:R-:W-:-:S04]  /*0940*/  @!P0 IMAD.IADD R8, R8, 0x1, -R15 ;  /* 0x0000000108088824 */ /* 0x000fc800078e0a0f */
[----:B------:R-:W-:Y:S01]  /*0950*/  @!P3 IMAD.MOV R8, RZ, RZ, -R8 ;  /* 0x000000ffff08b224 */ /* 0x000fe200078e0a08 */
[----:B------:R-:W-:-:S05]  /*0960*/  @!P4 LOP3.LUT R8, RZ, R7, RZ, 0x33, !PT ;  /* 0x00000007ff08c212 */ /* 0x000fca00078e33ff */
[----:B------:R3:W-:Y:S02]  /*0970*/  STG.E desc[UR6][R10.64], R8 ;  /* 0x000000080a007986 */ /* 0x0007e4000c101906 */
.L_x_36:
[----:B------:R-:W-:Y:S05]  /*0980*/  BSYNC.RECONVERGENT B0 ;  /* 0x0000000000007941 */ /* 0x000fea0003800200 */
.L_x_35:
[----:B------:R-:W-:Y:S04]  /*0990*/  BSSY.RECONVERGENT B0, `(.L_x_37) ;  /* 0x000001f000007945 */ /* 0x000fe80003800200 */
[----:B------:R-:W-:Y:S05]  /*09a0*/  @P1 BRA `(.L_x_38) ;  /* 0x0000000000741947 */ /* 0x000fea0003800000 */
[----:B------:R-:W4:Y:S02]  /*09b0*/  LDG.E.U8 R4, desc[UR6][R2.64+0x2] ;  /* 0x0000020602047981 */ /* 0x000f24000c1e1100 */
[----:B----4-:R-:W-:-:S13]  /*09c0*/  ISETP.NE.AND P0, PT, R4, RZ, PT ;  /* 0x000000ff0400720c */ /* 0x010fda0003f05270 */
[----:B------:R-:W-:Y:S05]  /*09d0*/  @!P0 BRA `(.L_x_38) ;  /* 0x0000000000688947 */ /* 0x000fea0003800000 */
[----:B--2---:R-:W-:Y:S02]  /*09e0*/  IABS R13, R7 ;  /* 0x00000007000d7213 */ /* 0x004fe40000000000 */
[----:B---3--:R-:W-:Y:S02]  /*09f0*/  IABS R8, R5 ;  /* 0x0000000500087213 */ /* 0x008fe40000000000 */
[----:B------:R-:W2:Y:S01]  /*0a00*/  I2F.RP R12, R13 ;  /* 0x0000000d000c7306 */ /* 0x000ea20000209400 */
[----:B------:R-:W-:Y:S01]  /*0a10*/  ISETP.GE.AND P1, PT, R5, RZ, PT ;  /* 0x000000ff0500720c */ /* 0x000fe20003f26270 */
[----:B------:R-:W-:Y:S01]  /*0a20*/  VIADD R5, R9, 0xffffffff ;  /* 0xffffffff09057836 */ /* 0x000fe20000000000 */
[----:B------:R-:W-:-:S05]  /*0a30*/  ISETP.NE.AND P3, PT, R7, RZ, PT ;  /* 0x000000ff0700720c */ /* 0x000fca0003f65270 */
[----:B--2---:R-:W2:Y:S02]  /*0a40*/  MUFU.RCP R12, R12 ;  /* 0x0000000c000c7308 */ /* 0x004ea40000001000 */
[----:B--2---:R-:W-:-:S06]  /*0a50*/  VIADD R10, R12, 0xffffffe ;  /* 0x0ffffffe0c0a7836 */ /* 0x004fcc0000000000 */
[----:B------:R2:W3:Y:S02]  /*0a60*/  F2I.FTZ.U32.TRUNC.NTZ R11, R10 ;  /* 0x0000000a000b7305 */ /* 0x0004e4000021f000 */
[----:B--2---:R-:W-:Y:S01]  /*0a70*/  IMAD.MOV.U32 R10, RZ, RZ, RZ ;  /* 0x000000ffff0a7224 */ /* 0x004fe200078e00ff */
[----:B---3--:R-:W-:-:S05]  /*0a80*/  IADD3 R4, PT, PT, RZ, -R11, RZ ;  /* 0x8000000bff047210 */ /* 0x008fca0007ffe0ff */
[----:B------:R-:W-:-:S04]  /*0a90*/  IMAD R15, R4, R13, RZ ;  /* 0x0000000d040f7224 */ /* 0x000fc800078e02ff */
[----:B------:R-:W-:-:S06]  /*0aa0*/  IMAD.HI.U32 R15, R11, R15, R10 ;  /* 0x0000000f0b0f7227 */ /* 0x000fcc00078e000a */
[----:B------:R-:W-:-:S04]  /*0ab0*/  IMAD.HI.U32 R4, R15, R8, RZ ;  /* 0x000000080f047227 */ /* 0x000fc800078e00ff */
[----:B------:R-:W-:-:S04]  /*0ac0*/  IMAD.MOV R11, RZ, RZ, -R4 ;  /* 0x000000ffff0b7224 */ /* 0x000fc800078e0a04 */
[C---:B------:R-:W-:Y:S02]  /*0ad0*/  IMAD R4, R13.reuse, R11, R8 ;  /* 0x0000000b0d047224 */ /* 0x040fe400078e0208 */
[----:B------:R-:W2:Y:S03]  /*0ae0*/  LDC.64 R10, c[0x0][0x3a0] ;  /* 0x0000e800ff0a7b82 */ /* 0x000ea60000000a00 */
[----:B------:R-:W-:-:S13]  /*0af0*/  ISETP.GT.U32.AND P0, PT, R13, R4, PT ;  /* 0x000000040d00720c */ /* 0x000fda0003f04070 */
[----:B------:R-:W-:-:S05]  /*0b00*/  @!P0 IMAD.IADD R4, R4, 0x1, -R13 ;  /* 0x0000000104048824 */ /* 0x000fca00078e0a0d */
[----:B------:R-:W-:-:S13]  /*0b10*/  ISETP.GT.U32.AND P0, PT, R13, R4, PT ;  /* 0x000000040d00720c */ /* 0x000fda0003f04070 */
[----:B------:R-:W-:-:S05]  /*0b20*/  @!P0 IMAD.IADD R4, R4, 0x1, -R13 ;  /* 0x0000000104048824 */ /* 0x000fca00078e0a0d */
[----:B------:R-:W-:Y:S01]  /*0b30*/  MOV R13, R4 ;  /* 0x00000004000d7202 */ /* 0x000fe20000000f00 */
[----:B--2---:R-:W-:-:S04]  /*0b40*/  IMAD.WIDE R4, R5, 0x4, R10 ;  /* 0x0000000405047825 */ /* 0x004fc800078e020a */
[----:B------:R-:W-:Y:S01]  /*0b50*/  @!P1 IMAD.MOV R13, RZ, RZ, -R13 ;  /* 0x000000ffff0d9224 */ /* 0x000fe200078e0a0d */
[----:B------:R-:W-:-:S05]  /*0b60*/  @!P3 LOP3.LUT R13, RZ, R7, RZ, 0x33, !PT ;  /* 0x00000007ff0db212 */ /* 0x000fca00078e33ff */
[----:B------:R4:W-:Y:S02]  /*0b70*/  STG.E desc[UR6][R4.64], R13 ;  /* 0x0000000d04007986 */ /* 0x0009e4000c101906 */
.L_x_38:
[----:B------:R-:W-:Y:S05]  /*0b80*/  BSYNC.RECONVERGENT B0 ;  /* 0x0000000000007941 */ /* 0x000fea0003800200 */
.L_x_37:
[----:B------:R-:W-:Y:S04]  /*0b90*/  BSSY.RECONVERGENT B0, `(.L_x_39) ;  /* 0x000001e000007945 */ /* 0x000fe80003800200 */
[----:B------:R-:W-:Y:S05]  /*0ba0*/  @P2 BRA `(.L_x_40) ;  /* 0x0000000000702947 */ /* 0x000fea0003800000 */
[----:B------:R-:W5:Y:S02]  /*0bb0*/  LDG.E.U8 R2, desc[UR6][R2.64+0x3] ;  /* 0x0000030602027981 */ /* 0x000f64000c1e1100 */
[----:B-----5:R-:W-:-:S13]  /*0bc0*/  ISETP.NE.AND P0, PT, R2, RZ, PT ;  /* 0x000000ff0200720c */ /* 0x020fda0003f05270 */
[----:B------:R-:W-:Y:S05]  /*0bd0*/  @!P0 BRA `(.L_x_40) ;  /* 0x0000000000648947 */ /* 0x000fea0003800000 */
[----:B----4-:R-:W-:Y:S02]  /*0be0*/  IABS R5, R7 ;  /* 0x0000000700057213 */ /* 0x010fe40000000000 */
[----:B------:R-:W-:Y:S02]  /*0bf0*/  IABS R4, R6 ;  /* 0x0000000600047213 */ /* 0x000fe40000000000 */
[----:B---3--:R-:W3:Y:S01]  /*0c00*/  I2F.RP R8, R5 ;  /* 0x0000000500087306 */ /* 0x008ee20000209400 */
[----:B------:R-:W-:Y:S02]  /*0c10*/  ISETP.GE.AND P1, PT, R6, RZ, PT ;  /* 0x000000ff0600720c */ /* 0x000fe40003f26270 */
[----:B------:R-:W-:Y:S02]  /*0c20*/  ISETP.NE.AND P2, PT, R7, RZ, PT ;  /* 0x000000ff0700720c */ /* 0x000fe40003f45270 */
[----:B------:R-:W-:-:S03]  /*0c30*/  IADD3 R9, PT, PT, R9, -0x1, R0 ;  /* 0xffffffff09097810 */ /* 0x000fc60007ffe000 */
[----:B---3--:R-:W3:Y:S02]  /*0c40*/  MUFU.RCP R8, R8 ;  /* 0x0000000800087308 */ /* 0x008ee40000001000 */
[----:B---3--:R-:W-:-:S06]  /*0c50*/  VIADD R10, R8, 0xffffffe ;  /* 0x0ffffffe080a7836 */ /* 0x008fcc0000000000 */
[----:B------:R-:W3:Y:S02]  /*0c60*/  F2I.FTZ.U32.TRUNC.NTZ R3, R10 ;  /* 0x0000000a00037305 */ /* 0x000ee4000021f000 */
[----:B---3--:R-:W-:-:S04]  /*0c70*/  IMAD.MOV R2, RZ, RZ, -R3 ;  /* 0x000000ffff027224 */ /* 0x008fc800078e0a03 */
[----:B------:R-:W-:Y:S02]  /*0c80*/  IMAD R11, R2, R5, RZ ;  /* 0x00000005020b7224 */ /* 0x000fe400078e02ff */
[----:B------:R-:W-:-:S05]  /*0c90*/  HFMA2 R2, -RZ, RZ, 0, 0 ;  /* 0x00000000ff027431 */ /* 0x000fca00000001ff */
[----:B------:R-:W-:-:S06]  /*0ca0*/  IMAD.HI.U32 R11, R3, R11, R2 ;  /* 0x0000000b030b7227 */ /* 0x000fcc00078e0002 */
[----:B------:R-:W-:-:S04]  /*0cb0*/  IMAD.HI.U32 R2, R11, R4, RZ ;  /* 0x000000040b027227 */ /* 0x000fc800078e00ff */
[----:B------:R-:W-:-:S04]  /*0cc0*/  IMAD.MOV R3, RZ, RZ, -R2 ;  /* 0x000000ffff037224 */ /* 0x000fc800078e0a02 */
[C---:B------:R-:W-:Y:S02]  /*0cd0*/  IMAD R4, R5.reuse, R3, R4 ;  /* 0x0000000305047224 */ /* 0x040fe400078e0204 */
[----:B------:R-:W3:Y:S03]  /*0ce0*/  LDC.64 R2, c[0x0][0x3a0] ;  /* 0x0000e800ff027b82 */ /* 0x000ee60000000a00 */
[----:B------:R-:W-:-:S13]  /*0cf0*/  ISETP.GT.U32.AND P0, PT, R5, R4, PT ;  /* 0x000000040500720c */ /* 0x000fda0003f04070 */
[----:B------:R-:W-:-:S05]  /*0d00*/  @!P0 IMAD.IADD R4, R4, 0x1, -R5 ;  /* 0x0000000104048824 */ /* 0x000fca00078e0a05 */
[----:B------:R-:W-:Y:S01]  /*0d10*/  ISETP.GT.U32.AND P0, PT, R5, R4, PT ;  /* 0x000000040500720c */ /* 0x000fe20003f04070 */
[----:B---3--:R-:W-:-:S12]  /*0d20*/  IMAD.WIDE R2, R9, 0x4, R2 ;  /* 0x0000000409027825 */ /* 0x008fd800078e0202 */
[----:B------:R-:W-:-:S04]  /*0d30*/  @!P0 IMAD.IADD R4, R4, 0x1, -R5 ;  /* 0x0000000104048824 */ /* 0x000fc800078e0a05 */
[----:B------:R-:W-:Y:S01]  /*0d40*/  @!P1 IMAD.MOV R4, RZ, RZ, -R4 ;  /* 0x000000ffff049224 */ /* 0x000fe200078e0a04 */
[----:B------:R-:W-:-:S05]  /*0d50*/  @!P2 LOP3.LUT R4, RZ, R7, RZ, 0x33, !PT ;  /* 0x00000007ff04a212 */ /* 0x000fca00078e33ff */
[----:B------:R3:W-:Y:S02]  /*0d60*/  STG.E desc[UR6][R2.64], R4 ;  /* 0x0000000402007986 */ /* 0x0007e4000c101906 */
.L_x_40:
[----:B------:R-:W-:Y:S05]  /*0d70*/  BSYNC.RECONVERGENT B0 ;  /* 0x0000000000007941 */ /* 0x000fea0003800200 */
.L_x_39:
[----:B------:R-:W-:Y:S06]  /*0d80*/  BAR.SYNC.DEFER_BLOCKING 0x0 ;  /* 0x0000000000007b1d */ /* 0x000fec0000010000 */
[----:B------:R-:W-:Y:S05]  /*0d90*/  EXIT ;  /* 0x000000000000794d */ /* 0x000fea0003800000 */
.L_x_32:
[----:B-1----:R-:W-:Y:S01]  /*0da0*/  MOV R24, R18 ;  /* 0x0000001200187202 */ /* 0x002fe20000000f00 */
[----:B------:R-:W-:Y:S02]  /*0db0*/  IMAD.MOV.U32 R25, RZ, RZ, 0x1 ;  /* 0x00000001ff197424 */ /* 0x000fe400078e00ff */
[----:B------:R-:W-:Y:S02]  /*0dc0*/  IMAD.MOV.U32 R26, RZ, RZ, RZ ;  /* 0x000000ffff1a7224 */ /* 0x000fe400078e00ff */
[----:B------:R-:W-:-:S07]  /*0dd0*/  IMAD.MOV.U32 R23, RZ, RZ, -0x1 ;  /* 0xffffffffff177424 */ /* 0x000fce00078e00ff */
[----:B0-----:R-:W-:Y:S05]  /*0de0*/  WARPSYNC.COLLECTIVE R23, `(.L_x_41) ;  /* 0x0000000017087348 */ /* 0x001fea0003c00000 */
[----:B------:R1:W2:Y:S02]  /*0df0*/  SHFL.UP P5, R21, R24, R25, R26 ;  /* 0x0400001918157389 */ /* 0x0002a400000a001a */
[----:B012---:R-:W-:Y:S05]  /*0e00*/  ENDCOLLECTIVE ;  /* 0x000000000000791b */ /* 0x007fea0003800000 */
.L_x_41:
[----:B------:R-:W-:Y:S02]  /*0e10*/  IMAD.MOV.U32 R25, RZ, RZ, 0x2 ;  /* 0x00000002ff197424 */ /* 0x000fe400078e00ff */
[----:B------:R-:W-:-:S05]  /*0e20*/  IMAD.MOV.U32 R13, RZ, RZ, R21 ;  /* 0x000000ffff0d7224 */ /* 0x000fca00078e0015 */
[----:B------:R-:W-:-:S04]  /*0e30*/  SEL R13, R13, RZ, P4 ;  /* 0x000000ff0d0d7207 */ /* 0x000fc80002000000 */
[----:B------:R-:W-:-:S05]  /*0e40*/  IADD3 R13, PT, PT, R18, R13, RZ ;  /* 0x0000000d120d7210 */ /* 0x000fca0007ffe0ff */
[----:B------:R-:W-:-:S07]  /*0e50*/  IMAD.MOV.U32 R24, RZ, RZ, R13 ;  /* 0x000000ffff187224 */ /* 0x000fce00078e000d */
[----:B------:R-:W-:Y:S05]  /*0e60*/  WARPSYNC.COLLECTIVE R23, `(.L_x_42) ;  /* 0x0000000017087348 */ /* 0x000fea0003c00000 */
[----:B------:R0:W1:Y:S02]  /*0e70*/  SHFL.UP P5, R21, R24, R25, R26 ;  /* 0x0400001918157389 */ /* 0x00006400000a001a */
[----:B01----:R-:W-:Y:S05]  /*0e80*/  ENDCOLLECTIVE ;  /* 0x000000000000791b */ /* 0x003fea0003800000 */
.L_x_42:
        /* <DEDUP_REMOVED lines=8> */
.L_x_43:
        /* <DEDUP_REMOVED lines=8> */
.L_x_44:
[----:B------:R-:W-:Y:S01]  /*0f90*/  IMAD.MOV.U32 R25, RZ, RZ, 0x10 ;  /* 0x00000010ff197424 */ /* 0x000fe200078e00ff */
[----:B------:R-:W-:-:S05]  /*0fa0*/  SEL R22, R21, RZ, P1 ;  /* 0x000000ff15167207 */ /* 0x000fca0000800000 */
[----:B------:R-:W-:-:S05]  /*0fb0*/  IMAD.IADD R22, R19, 0x1, R22 ;  /* 0x0000000113167824 */ /* 0x000fca00078e0216 */
[----:B------:R-:W-:-:S07]  /*0fc0*/  MOV R24, R22 ;  /* 0x0000001600187202 */ /* 0x000fce0000000f00 */
[----:B------:R-:W-:Y:S05]  /*0fd0*/  WARPSYNC.COLLECTIVE R23, `(.L_x_45) ;  /* 0x0000000017087348 */ /* 0x000fea0003c00000 */
[----:B------:R0:W1:Y:S02]  /*0fe0*/  SHFL.UP P5, R21, R24, R25, R26 ;  /* 0x0400001918157389 */ /* 0x00006400000a001a */
[----:B01----:R-:W-:Y:S05]  /*0ff0*/  ENDCOLLECTIVE ;  /* 0x000000000000791b */ /* 0x003fea0003800000 */
.L_x_45:
[----:B------:R-:W-:Y:S01]  /*1000*/  IMAD.MOV.U32 R18, RZ, RZ, R21 ;  /* 0x000000ffff127224 */ /* 0x000fe200078e0015 */
[----:B------:R-:W-:Y:S06]  /*1010*/  BRA `(.L_x_46) ;  /* 0xfffffff400047947 */ /* 0x000fec000383ffff */
.L_x_47:
        /* <DEDUP_REMOVED lines=14> */
.L_x_70:


//--------------------- .text._ZN11circles_gpu10spine_scanEiiPjS0_ --------------------------
	.section	.text._ZN11circles_gpu10spine_scanEiiPjS0_,"ax",@progbits
	.align	128
        .global         _ZN11circles_gpu10spine_scanEiiPjS0_
        .type           _ZN11circles_gpu10spine_scanEiiPjS0_,@function
        .size           _ZN11circles_gpu10spine_scanEiiPjS0_,(.L_x_71 - _ZN11circles_gpu10spine_scanEiiPjS0_)
        .other          _ZN11circles_gpu10spine_scanEiiPjS0_,@"STO_CUDA_ENTRY STV_DEFAULT"
_ZN11circles_gpu10spine_scanEiiPjS0_:
.text._ZN11circles_gpu10spine_scanEiiPjS0_:
[----:B------:R-:W-:Y:S01]  /*0000*/  LDC R1, c[0x0][0x37c] ;  /* 0x0000df00ff017b82 */ /* 0x000fe20000000800 */
[----:B------:R-:W0:Y:S07]  /*0010*/  S2R R17, SR_TID.X ;  /* 0x0000000000117919 */ /* 0x000e2e0000002100 */
[----:B------:R-:W1:Y:S01]  /*0020*/  LDC.64 R2, c[0x0][0x388] ;  /* 0x0000e200ff027b82 */ /* 0x000e620000000a00 */
[----:B------:R-:W2:Y:S01]  /*0030*/  LDCU.64 UR6, c[0x0][0x358] ;  /* 0x00006b00ff0677ac */ /* 0x000ea20008000a00 */
[----:B0-----:R-:W-:-:S04]  /*0040*/  IMAD.SHL.U32 R5, R17, 0x8, RZ ;  /* 0x0000000811057824 */ /* 0x001fc800078e00ff */
[----:B-1----:R-:W-:-:S05]  /*0050*/  IMAD.WIDE.U32 R4, R5, 0x4, R2 ;  /* 0x0000000405047825 */ /* 0x002fca00078e0002 */
[----:B--2---:R-:W2:Y:S04]  /*0060*/  LDG.E R0, desc[UR6][R4.64] ;  /* 0x0000000604007981 */ /* 0x004ea8000c1e1900 */
[----:B------:R-:W2:Y:S04]  /*0070*/  LDG.E R7, desc[UR6][R4.64+0x4] ;  /* 0x0000040604077981 */ /* 0x000ea8000c1e1900 */
[----:B------:R-:W2:Y:S04]  /*0080*/  LDG.E R6, desc[UR6][R4.64+0x8] ;  /* 0x0000080604067981 */ /* 0x000ea8000c1e1900 */
[----:B------:R-:W3:Y:S04]  /*0090*/  LDG.E R8, desc[UR6][R4.64+0xc] ;  /* 0x00000c0604087981 */ /* 0x000ee8000c1e1900 */
[----:B------:R-:W3:Y:S04]  /*00a0*/  LDG.E R9, desc[UR6][R4.64+0x10] ;  /* 0x0000100604097981 */ /* 0x000ee8000c1e1900 */
[----:B------:R-:W4:Y:S04]  /*00b0*/  LDG.E R10, desc[UR6][R4.64+0x14] ;  /* 0x00001406040a7981 */ /* 0x000f28000c1e1900 */
[----:B------:R-:W4:Y:S04]  /*00c0*/  LDG.E R11, desc[UR6][R4.64+0x18] ;  /* 0x00001806040b7981 */ /* 0x000f28000c1e1900 */
[----:B------:R-:W5:Y:S01]  /*00d0*/  LDG.E R13, desc[UR6][R4.64+0x1c] ;  /* 0x00001c06040d7981 */ /* 0x000f62000c1e1900 */
[----:B------:R-:W0:Y:S01]  /*00e0*/  S2UR UR5, SR_CgaCtaId ;  /* 0x00000000000579c3 */ /* 0x000e220000008800 */
[----:B------:R-:W-:-:S02]  /*00f0*/  UMOV UR4, 0x400 ;  /* 0x0000040000047882 */ /* 0x000fc40000000000 */
[----:B0-----:R-:W-:Y:S01]  /*0100*/  ULEA UR4, UR5, UR4, 0x18 ;  /* 0x0000000405047291 */ /* 0x001fe2000f8ec0ff */
[----:B--2---:R-:W-:-:S04]  /*0110*/  IADD3 R12, PT, PT, R6, R7, R0 ;  /* 0x00000007060c7210 */ /* 0x004fc80007ffe000 */
[----:B---3--:R-:W-:-:S04]  /*0120*/  IADD3 R12, PT, PT, R9, R8, R12 ;  /* 0x00000008090c7210 */ /* 0x008fc80007ffe00c */
[----:B----4-:R-:W-:-:S05]  /*0130*/  IADD3 R12, PT, PT, R11, R10, R12 ;  /* 0x0000000a0b0c7210 */ /* 0x010fca0007ffe00c */
[----:B-----5:R-:W-:Y:S01]  /*0140*/  IMAD.IADD R13, R13, 0x1, R12 ;  /* 0x000000010d0d7824 */ /* 0x020fe200078e020c */
[----:B------:R-:W-:-:S04]  /*0150*/  LOP3.LUT P0, R12, R17, 0x1f, RZ, 0xc0, !PT ;  /* 0x0000001f110c7812 */ /* 0x000fc8000780c0ff */
[----:B------:R-:W0:Y:S01]  /*0160*/  SHFL.UP PT, R14, R13, 0x1, RZ ;  /* 0x042000000d0e7989 */ /* 0x000e2200000e00ff */
[C---:B------:R-:W-:Y:S02]  /*0170*/  ISETP.GE.U32.AND P3, PT, R12.reuse, 0x2, PT ;  /* 0x000000020c00780c */ /* 0x040fe40003f66070 */
[C---:B------:R-:W-:Y:S02]  /*0180*/  ISETP.GE.U32.AND P2, PT, R12.reuse, 0x4, PT ;  /* 0x000000040c00780c */ /* 0x040fe40003f46070 */
[C---:B------:R-:W-:Y:S02]  /*0190*/  ISETP.GE.U32.AND P1, PT, R12.reuse, 0x8, PT ;  /* 0x000000080c00780c */ /* 0x040fe40003f26070 */
[----:B------:R-:W-:Y:S02]  /*01a0*/  ISETP.NE.AND P4, PT, R12, 0x1f, PT ;  /* 0x0000001f0c00780c */ /* 0x000fe40003f85270 */
[----:B0-----:R-:W-:Y:S02]  /*01b0*/  SEL R14, R14, RZ, P0 ;  /* 0x000000ff0e0e7207 */ /* 0x001fe40000000000 */
[----:B------:R-:W-:-:S03]  /*01c0*/  ISETP.GE.U32.AND P0, PT, R12, 0x10, PT ;  /* 0x000000100c00780c */ /* 0x000fc60003f06070 */
[----:B------:R-:W-:-:S05]  /*01d0*/  IMAD.IADD R14, R13, 0x1, R14 ;  /* 0x000000010d0e7824 */ /* 0x000fca00078e020e */
[----:B------:R-:W0:Y:S02]  /*01e0*/  SHFL.UP PT, R15, R14, 0x2, RZ ;  /* 0x044000000e0f7989 */ /* 0x000e2400000e00ff */
[----:B0-----:R-:W-:-:S05]  /*01f0*/  SEL R15, R15, RZ, P3 ;  /* 0x000000ff0f0f7207 */ /* 0x001fca0001800000 */
[----:B------:R-:W-:-:S05]  /*0200*/  IMAD.IADD R15, R14, 0x1, R15 ;  /* 0x000000010e0f7824 */ /* 0x000fca00078e020f */
[----:B------:R-:W0:Y:S02]  /*0210*/  SHFL.UP PT, R16, R15, 0x4, RZ ;  /* 0x048000000f107989 */ /* 0x000e2400000e00ff */
[----:B0-----:R-:W-:-:S05]  /*0220*/  SEL R16, R16, RZ, P2 ;  /* 0x000000ff10107207 */ /* 0x001fca0001000000 */
[----:B------:R-:W-:-:S05]  /*0230*/  IMAD.IADD R16, R15, 0x1, R16 ;  /* 0x000000010f107824 */ /* 0x000fca00078e0210 */
[----:B------:R-:W0:Y:S02]  /*0240*/  SHFL.UP PT, R18, R16, 0x8, RZ ;  /* 0x0500000010127989 */ /* 0x000e2400000e00ff */
[----:B0-----:R-:W-:-:S04]  /*0250*/  SEL R19, R18, RZ, P1 ;  /* 0x000000ff12137207 */ /* 0x001fc80000800000 */
[----:B------:R-:W-:Y:S02]  /*0260*/  IADD3 R19, PT, PT, R16, R19, RZ ;  /* 0x0000001310137210 */ /* 0x000fe40007ffe0ff */
[----:B------:R-:W-:-:S03]  /*0270*/  SHF.R.U32.HI R16, RZ, 0x3, R17 ;  /* 0x00000003ff107819 */ /* 0x000fc60000011611 */
[----:B------:R-:W0:Y:S01]  /*0280*/  SHFL.UP PT, R14, R19, 0x10, RZ ;  /* 0x06000000130e7989 */ /* 0x000e2200000e00ff */
[----:B------:R-:W-:Y:S02]  /*0290*/  LOP3.LUT R16, R16, 0x7c, RZ, 0xc0, !PT ;  /* 0x0000007c10107812 */ /* 0x000fe400078ec0ff */
[----:B0-----:R-:W-:-:S05]  /*02a0*/  SEL R14, R14, RZ, P0 ;  /* 0x000000ff0e0e7207 */ /* 0x001fca0000000000 */
[----:B------:R-:W-:-:S05]  /*02b0*/  IMAD.IADD R15, R19, 0x1, R14 ;  /* 0x00000001130f7824 */ /* 0x000fca00078e020e */
        /* <DEDUP_REMOVED lines=22> */
.L_x_55:
[----:B--2---:R-:W-:-:S04]  /*0420*/  SEL R19, R18, RZ, P0 ;  /* 0x000000ff12137207 */ /* 0x004fc80000000000 */
[----:B------:R-:W-:-:S05]  /*0430*/  IADD3 R19, PT, PT, R20, R19, RZ ;  /* 0x0000001314137210 */ /* 0x000fca0007ffe0ff */
[----:B------:R2:W-:Y:S02]  /*0440*/  STS [R14], R19 ;  /* 0x000000130e007388 */ /* 0x0005e40000000800 */
.L_x_48:
[----:B------:R-:W-:Y:S05]  /*0450*/  WARPSYNC.ALL ;  /* 0x0000000000007948 */ /* 0x000fea0003800000 */
[----:B------:R-:W-:Y:S01]  /*0460*/  BAR.SYNC.DEFER_BLOCKING 0x0 ;  /* 0x0000000000007b1d */ /* 0x000fe20000010000 */
[----:B------:R-:W-:-:S13]  /*0470*/  ISETP.GE.U32.AND P0, PT, R17, 0x20, PT ;  /* 0x000000201100780c */ /* 0x000fda0003f06070 */
[----:B------:R-:W3:Y:S02]  /*0480*/  @P0 LDS R16, [R16+UR4+-0x4] ;  /* 0xfffffc0410100984 */ /* 0x000ee40008000800 */
[----:B---3--:R-:W-:Y:S01]  /*0490*/  @P0 IMAD.IADD R15, R15, 0x1, R16 ;  /* 0x000000010f0f0824 */ /* 0x008fe200078e0210 */
[----:B------:R-:W-:-:S04]  /*04a0*/  ISETP.NE.AND P0, PT, R17, RZ, PT ;  /* 0x000000ff1100720c */ /* 0x000fc80003f05270 */
[----:B------:R-:W-:Y:S01]  /*04b0*/  IADD3 R0, PT, PT, R0, R15, -R13 ;  /* 0x0000000f00007210 */ /* 0x000fe20007ffe80d */
[----:B------:R3:W-:Y:S04]  /*04c0*/  STG.E desc[UR6][R4.64+0x1c], R15 ;  /* 0x00001c0f04007986 */ /* 0x0007e8000c101906 */
[----:B------:R-:W-:Y:S01]  /*04d0*/  IMAD.IADD R7, R7, 0x1, R0 ;  /* 0x0000000107077824 */ /* 0x000fe200078e0200 */
[----:B------:R3:W-:Y:S03]  /*04e0*/  STG.E desc[UR6][R4.64], R0 ;  /* 0x0000000004007986 */ /* 0x0007e6000c101906 */
[----:B------:R-:W-:Y:S01]  /*04f0*/  IMAD.IADD R13, R6, 0x1, R7 ;  /* 0x00000001060d7824 */ /* 0x000fe200078e0207 */
[----:B------:R3:W-:Y:S03]  /*0500*/  STG.E desc[UR6][R4.64+0x4], R7 ;  /* 0x0000040704007986 */ /* 0x0007e6000c101906 */
[----:B------:R-:W-:Y:S01]  /*0510*/  IMAD.IADD R8, R8, 0x1, R13 ;  /* 0x0000000108087824 */ /* 0x000fe200078e020d */
[----:B------:R3:W-:Y:S04]  /*0520*/  STG.E desc[UR6][R4.64+0x8], R13 ;  /* 0x0000080d04007986 */ /* 0x0007e8000c101906 */
[----:B------:R-:W-:Y:S01]  /*0530*/  IADD3 R9, PT, PT, R9, R8, RZ ;  /* 0x0000000809097210 */ /* 0x000fe20007ffe0ff */
[----:B------:R3:W-:Y:S04]  /*0540*/  STG.E desc[UR6][R4.64+0xc], R8 ;  /* 0x00000c0804007986 */ /* 0x0007e8000c101906 */
[----:B------:R-:W-:Y:S01]  /*0550*/  IMAD.IADD R10, R10, 0x1, R9 ;  /* 0x000000010a0a7824 */ /* 0x000fe200078e0209 */
[----:B------:R3:W-:Y:S03]  /*0560*/  STG.E desc[UR6][R4.64+0x10], R9 ;  /* 0x0000100904007986 */ /* 0x0007e6000c101906 */
[----:B------:R-:W-:Y:S01]  /*0570*/  IMAD.IADD R11, R11, 0x1, R10 ;  /* 0x000000010b0b7824 */ /* 0x000fe200078e020a */
[----:B------:R3:W-:Y:S04]  /*0580*/  STG.E desc[UR6][R4.64+0x14], R10 ;  /* 0x0000140a04007986 */ /* 0x0007e8000c101906 */
[----:B------:R3:W-:Y:S01]  /*0590*/  STG.E desc[UR6][R4.64+0x18], R11 ;  /* 0x0000180b04007986 */ /* 0x0007e2000c101906 */
[----:B------:R-:W-:Y:S06]  /*05a0*/  BAR.SYNC.DEFER_BLOCKING 0x0 ;  /* 0x0000000000007b1d */ /* 0x000fec0000010000 */
[----:B------:R-:W-:Y:S05]  /*05b0*/  @P0 EXIT ;  /* 0x000000000000094d */ /* 0x000fea0003800000 */
[----:B---3--:R-:W3:Y:S08]  /*05c0*/  LDC.64 R6, c[0x0][0x380] ;  /* 0x0000e000ff067b82 */ /* 0x008ef00000000a00 */
[----:B------:R-:W4:Y:S01]  /*05d0*/  LDC.64 R4, c[0x0][0x390] ;  /* 0x0000e400ff047b82 */ /* 0x000f220000000a00 */
[----:B---3--:R-:W-:-:S06]  /*05e0*/  IMAD.WIDE R2, R6, 0x4, R2 ;  /* 0x0000000406027825 */ /* 0x008fcc00078e0202 */
[----:B------:R-:W3:Y:S01]  /*05f0*/  LDG.E R3, desc[UR6][R2.64+-0x4] ;  /* 0xfffffc0602037981 */ /* 0x000ee2000c1e1900 */
[----:B----4-:R-:W-:-:S05]  /*0600*/  IMAD.WIDE R4, R7, 0x4, R4 ;  /* 0x0000000407047825 */ /* 0x010fca00078e0204 */
[----:B---3--:R-:W-:Y:S01]  /*0610*/  STG.E desc[UR6][R4.64], R3 ;  /* 0x0000000304007986 */ /* 0x008fe2000c101906 */
[----:B------:R-:W-:Y:S05]  /*0620*/  EXIT ;  /* 0x000000000000794d */ /* 0x000fea0003800000 */
.L_x_49:
[----:B------:R-:W-:Y:S02]  /*0630*/  HFMA2 R27, -RZ, RZ, 0, 0 ;  /* 0x00000000ff1b7431 */ /* 0x000fe400000001ff */
[----:B-1----:R-:W-:Y:S02]  /*0640*/  IMAD.MOV.U32 R25, RZ, RZ, R18 ;  /* 0x000000ffff197224 */ /* 0x002fe400078e0012 */
[----:B------:R-:W-:Y:S02]  /*0650*/  IMAD.MOV.U32 R24, RZ, RZ, 0x1 ;  /* 0x00000001ff187424 */ /* 0x000fe400078e00ff */
[----:B------:R-:W-:-:S07]  /*0660*/  IMAD.MOV.U32 R22, RZ, RZ, -0x1 ;  /* 0xffffffffff167424 */ /* 0x000fce00078e00ff */
[----:B0-----:R-:W-:Y:S05]  /*0670*/  WARPSYNC.COLLECTIVE R22, `(.L_x_50) ;  /* 0x0000000016087348 */ /* 0x001fea0003c00000 */
[----:B------:R1:W2:Y:S02]  /*0680*/  SHFL.UP P5, R23, R25, R24, R27 ;  /* 0x0400001819177389 */ /* 0x0002a400000a001b */
[----:B012---:R-:W-:Y:S05]  /*0690*/  ENDCOLLECTIVE ;  /* 0x000000000000791b */ /* 0x007fea0003800000 */
.L_x_50:
[----:B------:R-:W-:Y:S01]  /*06a0*/  MOV R24, 0x2 ;  /* 0x0000000200187802 */ /* 0x000fe20000000f00 */
[----:B------:R-:W-:-:S05]  /*06b0*/  IMAD.MOV.U32 R12, RZ, RZ, R23 ;  /* 0x000000ffff0c7224 */ /* 0x000fca00078e0017 */
[----:B------:R-:W-:-:S05]  /*06c0*/  SEL R19, R12, RZ, P4 ;  /* 0x000000ff0c137207 */ /* 0x000fca0002000000 */
[----:B------:R-:W-:-:S04]  /*06d0*/  IMAD.IADD R19, R18, 0x1, R19 ;  /* 0x0000000112137824 */ /* 0x000fc800078e0213 */
[----:B------:R-:W-:-:S07]  /*06e0*/  IMAD.MOV.U32 R25, RZ, RZ, R19 ;  /* 0x000000ffff197224 */ /* 0x000fce00078e0013 */
[----:B------:R-:W-:Y:S05]  /*06f0*/  WARPSYNC.COLLECTIVE R22, `(.L_x_51) ;  /* 0x0000000016087348 */ /* 0x000fea0003c00000 */
[----:B------:R0:W1:Y:S02]  /*0700*/  SHFL.UP P5, R23, R25, R24, R27 ;  /* 0x0400001819177389 */ /* 0x00006400000a001b */
[----:B01----:R-:W-:Y:S05]  /*0710*/  ENDCOLLECTIVE ;  /* 0x000000000000791b */ /* 0x003fea0003800000 */
.L_x_51:
[----:B------:R-:W-:Y:S02]  /*0720*/  IMAD.MOV.U32 R24, RZ, RZ, 0x4 ;  /* 0x00000004ff187424 */ /* 0x000fe400078e00ff */
[----:B------:R-:W-:-:S05]  /*0730*/  IMAD.MOV.U32 R12, RZ, RZ, R23 ;  /* 0x000000ffff0c7224 */ /* 0x000fca00078e0017 */
[----:B------:R-:W-:-:S05]  /*0740*/  SEL R12, R12, RZ, P3 ;  /* 0x000000ff0c0c7207 */ /* 0x000fca0001800000 */
[----:B------:R-:W-:-:S04]  /*0750*/  IMAD.IADD R12, R19, 0x1, R12 ;  /* 0x00000001130c7824 */ /* 0x000fc800078e020c */
[----:B------:R-:W-:-:S07]  /*0760*/  IMAD.MOV.U32 R25, RZ, RZ, R12 ;  /* 0x000000ffff197224 */ /* 0x000fce00078e000c */
[----:B------:R-:W-:Y:S05]  /*0770*/  WARPSYNC.COLLECTIVE R22, `(.L_x_52) ;  /* 0x0000000016087348 */ /* 0x000fea0003c00000 */
[----:B------:R0:W1:Y:S02]  /*0780*/  SHFL.UP P5, R23, R25, R24, R27 ;  /* 0x0400001819177389 */ /* 0x00006400000a001b */
[----:B01----:R-:W-:Y:S05]  /*0790*/  ENDCOLLECTIVE ;  /* 0x000000000000791b */ /* 0x003fea0003800000 */
.L_x_52:
[----:B------:R-:W-:Y:S01]  /*07a0*/  IMAD.MOV.U32 R24, RZ, RZ, 0x8 ;  /* 0x00000008ff187424 */ /* 0x000fe200078e00ff */
[----:B------:R-:W-:-:S04]  /*07b0*/  MOV R20, R23 ;  /* 0x0000001700147202 */ /* 0x000fc80000000f00 */
[----:B------:R-:W-:-:S05]  /*07c0*/  SEL R21, R20, RZ, P2 ;  /* 0x000000ff14157207 */ /* 0x000fca0001000000 */
[----:B------:R-:W-:-:S04]  /*07d0*/  IMAD.IADD R21, R12, 0x1, R21 ;  /* 0x000000010c157824 */ /* 0x000fc800078e0215 */
[----:B------:R-:W-:-:S07]  /*07e0*/  IMAD.MOV.U32 R25, RZ, RZ, R21 ;  /* 0x000000ffff197224 */ /* 0x000fce00078e0015 */
[----:B------:R-:W-:Y:S05]  /*07f0*/  WARPSYNC.COLLECTIVE R22, `(.L_x_53) ;  /* 0x0000000016087348 */ /* 0x000fea0003c00000 */
[----:B------:R0:W1:Y:S02]  /*0800*/  SHFL.UP P5, R23, R25, R24, R27 ;  /* 0x0400001819177389 */ /* 0x00006400000a001b */
[----:B01----:R-:W-:Y:S05]  /*0810*/  ENDCOLLECTIVE ;  /* 0x000000000000791b */ /* 0x003fea0003800000 */
.L_x_53:
        /* <DEDUP_REMOVED lines=8> */
.L_x_54:
[----:B------:R-:W-:Y:S01]  /*08a0*/  IMAD.MOV.U32 R18, RZ, RZ, R23 ;  /* 0x000000ffff127224 */ /* 0x000fe200078e0017 */
[----:B------:R-:W-:Y:S06]  /*08b0*/  BRA `(.L_x_55) ;  /* 0xfffffff800d87947 */ /* 0x000fec000383ffff */
.L_x_56:
        /* <DEDUP_REMOVED lines=12> */
.L_x_71:


//--------------------- .text._ZN11circles_gpu18upstream_reductionEiPaPj --------------------------
	.section	.text._ZN11circles_gpu18upstream_reductionEiPaPj,"ax",@progbits
	.align	128
        .global         _ZN11circles_gpu18upstream_reductionEiPaPj
        .type           _ZN11circles_gpu18upstream_reductionEiPaPj,@function
        .size           _ZN11circles_gpu18upstream_reductionEiPaPj,(.L_x_72 - _ZN11circles_gpu18upstream_reductionEiPaPj)
        .other          _ZN11circles_gpu18upstream_reductionEiPaPj,@"STO_CUDA_ENTRY STV_DEFAULT"
_ZN11circles_gpu18upstream_reductionEiPaPj:
.text._ZN11circles_gpu18upstream_reductionEiPaPj:
[----:B------:R-:W-:Y:S01]  /*0000*/  LDC R1, c[0x0][0x37c] ;  /* 0x0000df00ff017b82 */ /* 0x000fe20000000800 */
[----:B------:R-:W0:Y:S01]  /*0010*/  S2R R3, SR_TID.X ;  /* 0x0000000000037919 */ /* 0x000e220000002100 */
[----:B------:R-:W0:Y:S01]  /*0020*/  LDCU UR4, c[0x0][0x360] ;  /* 0x00006c00ff0477ac */ /* 0x000e220008000800 */
[----:B------:R-:W-:Y:S01]  /*0030*/  CS2R R6, SRZ ;  /* 0x0000000000067805 */ /* 0x000fe2000001ff00 */
[----:B------:R-:W-:Y:S01]  /*0040*/  IMAD.MOV.U32 R8, RZ, RZ, RZ ;  /* 0x000000ffff087224 */ /* 0x000fe200078e00ff */
[----:B------:R-:W0:Y:S01]  /*0050*/  S2R R0, SR_CTAID.X ;  /* 0x0000000000007919 */ /* 0x000e220000002500 */
[----:B------:R-:W1:Y:S01]  /*0060*/  LDCU UR5, c[0x0][0x380] ;  /* 0x00007000ff0577ac */ /* 0x000e620008000800 */
[----:B------:R-:W2:Y:S01]  /*0070*/  LDCU.64 UR8, c[0x0][0x388] ;  /* 0x00007100ff0877ac */ /* 0x000ea20008000a00 */
[----:B------:R-:W3:Y:S01]  /*0080*/  LDCU.64 UR6, c[0x0][0x358] ;  /* 0x00006b00ff0677ac */ /* 0x000ee20008000a00 */
[----:B0-----:R-:W-:-:S04]  /*0090*/  IMAD R2, R0, UR4, R3 ;  /* 0x0000000400027c24 */ /* 0x001fc8000f8e0203 */
[----:B------:R-:W-:-:S04]  /*00a0*/  IMAD.SHL.U32 R2, R2, 0x4, RZ ;  /* 0x0000000402027824 */ /* 0x000fc800078e00ff */
[C---:B------:R-:W-:Y:S01]  /*00b0*/  VIADD R5, R2.reuse, 0x2 ;  /* 0x0000000202057836 */ /* 0x040fe20000000000 */
[C---:B-1----:R-:W-:Y:S01]  /*00c0*/  ISETP.GE.AND P0, PT, R2.reuse, UR5, PT ;  /* 0x0000000502007c0c */ /* 0x042fe2000bf06270 */
[----:B------:R-:W-:-:S03]  /*00d0*/  VIADD R4, R2, 0x1 ;  /* 0x0000000102047836 */ /* 0x000fc60000000000 */
[----:B------:R-:W-:Y:S01]  /*00e0*/  ISETP.GE.AND P2, PT, R5, UR5, PT ;  /* 0x0000000505007c0c */ /* 0x000fe2000bf46270 */
[----:B------:R-:W-:Y:S01]  /*00f0*/  VIADD R5, R2, 0x3 ;  /* 0x0000000302057836 */ /* 0x000fe20000000000 */
[----:B------:R-:W-:Y:S02]  /*0100*/  ISETP.GE.AND P1, PT, R4, UR5, PT ;  /* 0x0000000504007c0c */ /* 0x000fe4000bf26270 */
[C---:B--2---:R-:W-:Y:S02]  /*0110*/  IADD3 R4, P4, PT, R2.reuse, UR8, RZ ;  /* 0x0000000802047c10 */ /* 0x044fe4000ff9e0ff */
[----:B------:R-:W-:Y:S02]  /*0120*/  ISETP.GE.AND P3, PT, R5, UR5, PT ;  /* 0x0000000505007c0c */ /* 0x000fe4000bf66270 */
[----:B------:R-:W-:Y:S01]  /*0130*/  LEA.HI.X.SX32 R5, R2, UR9, 0x1, P4 ;  /* 0x0000000902057c11 */ /* 0x000fe2000a0f0eff */
[----:B------:R-:W-:-:S04]  /*0140*/  IMAD.MOV.U32 R2, RZ, RZ, RZ ;  /* 0x000000ffff027224 */ /* 0x000fc800078e00ff */
[----:B---3--:R-:W2:Y:S04]  /*0150*/  @!P2 LDG.E.S8 R6, desc[UR6][R4.64+0x2] ;  /* 0x000002060406a981 */ /* 0x008ea8000c1e1300 */
[----:B------:R-:W2:Y:S04]  /*0160*/  @!P0 LDG.E.S8 R2, desc[UR6][R4.64] ;  /* 0x0000000604028981 */ /* 0x000ea8000c1e1300 */
[----:B------:R-:W2:Y:S04]  /*0170*/  @!P1 LDG.E.S8 R7, desc[UR6][R4.64+0x1] ;  /* 0x0000010604079981 */ /* 0x000ea8000c1e1300 */
[----:B------:R-:W3:Y:S01]  /*0180*/  @!P3 LDG.E.S8 R8, desc[UR6][R4.64+0x3] ;  /* 0x000003060408b981 */ /* 0x000ee2000c1e1300 */
[----:B------:R-:W-:-:S02]  /*0190*/  ISETP.GT.U32.AND P1, PT, R3, 0x1f, PT ;  /* 0x0000001f0300780c */ /* 0x000fc40003f24070 */
[----:B--2---:R-:W-:-:S04]  /*01a0*/  IADD3 R7, PT, PT, R6, R7, R2 ;  /* 0x0000000706077210 */ /* 0x004fc80007ffe002 */
[----:B---3--:R-:W-:-:S05]  /*01b0*/  IADD3 R8, PT, PT, R7, R8, RZ ;  /* 0x0000000807087210 */ /* 0x008fca0007ffe0ff */
[----:B------:R-:W0:Y:S02]  /*01c0*/  SHFL.DOWN PT, R7, R8, 0x10, 0x1f ;  /* 0x0a001f0008077f89 */ /* 0x000e2400000e0000 */
[----:B0-----:R-:W-:-:S05]  /*01d0*/  IMAD.IADD R7, R8, 0x1, R7 ;  /* 0x0000000108077824 */ /* 0x001fca00078e0207 */
[----:B------:R-:W0:Y:S02]  /*01e0*/  SHFL.DOWN PT, R2, R7, 0x8, 0x1f ;  /* 0x09001f0007027f89 */ /* 0x000e2400000e0000 */
[----:B0-----:R-:W-:-:S05]  /*01f0*/  IMAD.IADD R6, R7, 0x1, R2 ;  /* 0x0000000107067824 */ /* 0x001fca00078e0202 */
[----:B------:R-:W0:Y:S01]  /*0200*/  SHFL.DOWN PT, R9, R6, 0x4, 0x1f ;  /* 0x08801f0006097f89 */ /* 0x000e2200000e0000 */
[----:B------:R-:W-:-:S04]  /*0210*/  LOP3.LUT R2, R3, 0x1f, RZ, 0xc0, !PT ;  /* 0x0000001f03027812 */ /* 0x000fc800078ec0ff */
[----:B------:R-:W-:Y:S01]  /*0220*/  ISETP.NE.AND P0, PT, R2, RZ, PT ;  /* 0x000000ff0200720c */ /* 0x000fe20003f05270 */
[----:B0-----:R-:W-:-:S05]  /*0230*/  IMAD.IADD R9, R6, 0x1, R9 ;  /* 0x0000000106097824 */ /* 0x001fca00078e0209 */
[----:B------:R-:W0:Y:S07]  /*0240*/  SHFL.DOWN PT, R10, R9, 0x2, 0x1f ;  /* 0x08401f00090a7f89 */ /* 0x000e2e00000e0000 */
[----:B------:R-:W1:Y:S01]  /*0250*/  @!P0 S2R R11, SR_CgaCtaId ;  /* 0x00000000000b8919 */ /* 0x000e620000008800 */
[----:B0-----:R-:W-:-:S05]  /*0260*/  IMAD.IADD R10, R9, 0x1, R10 ;  /* 0x00000001090a7824 */ /* 0x001fca00078e020a */
[----:B------:R-:W0:Y:S01]  /*0270*/  SHFL.DOWN PT, R5, R10, 0x1, 0x1f ;  /* 0x08201f000a057f89 */ /* 0x000e2200000e0000 */
[----:B------:R-:W-:Y:S02]  /*0280*/  @!P0 MOV R8, 0x400 ;  /* 0x0000040000088802 */ /* 0x000fe40000000f00 */
[----:B------:R-:W-:Y:S02]  /*0290*/  @!P0 SHF.R.U32.HI R4, RZ, 0x3, R3 ;  /* 0x00000003ff048819 */ /* 0x000fe40000011603 */
[----:B-1----:R-:W-:Y:S02]  /*02a0*/  @!P0 LEA R7, R11, R8, 0x18 ;  /* 0x000000080b078211 */ /* 0x002fe400078ec0ff */
[----:B------:R-:W-:-:S04]  /*02b0*/  @!P0 LOP3.LUT R4, R4, 0x7c, RZ, 0xc0, !PT ;  /* 0x0000007c04048812 */ /* 0x000fc800078ec0ff */
[----:B------:R-:W-:Y:S01]  /*02c0*/  @!P0 IADD3 R4, PT, PT, R4, R7, RZ ;  /* 0x0000000704048210 */ /* 0x000fe20007ffe0ff */
[----:B0-----:R-:W-:-:S05]  /*02d0*/  IMAD.IADD R5, R10, 0x1, R5 ;  /* 0x000000010a057824 */ /* 0x001fca00078e0205 */
[----:B------:R0:W-:Y:S01]  /*02e0*/  @!P0 STS [R4], R5 ;  /* 0x0000000504008388 */ /* 0x0001e20000000800 */
[----:B------:R-:W-:Y:S06]  /*02f0*/  BAR.SYNC.DEFER_BLOCKING 0x0 ;  /* 0x0000000000007b1d */ /* 0x000fec0000010000 */
[----:B------:R-:W-:Y:S05]  /*0300*/  @P1 EXIT ;  /* 0x000000000000194d */ /* 0x000fea0003800000 */
[----:B------:R-:W1:Y:S01]  /*0310*/  S2UR UR5, SR_CgaCtaId ;  /* 0x00000000000579c3 */ /* 0x000e620000008800 */
[----:B------:R-:W-:Y:S02]  /*0320*/  UMOV UR4, 0x400 ;  /* 0x0000040000047882 */ /* 0x000fe40000000000 */
[----:B-1----:R-:W-:-:S06]  /*0330*/  ULEA UR4, UR5, UR4, 0x18 ;  /* 0x0000000405047291 */ /* 0x002fcc000f8ec0ff */
[----:B------:R-:W-:-:S06]  /*0340*/  LEA R2, R2, UR4, 0x2 ;  /* 0x0000000402027c11 */ /* 0x000fcc000f8e10ff */
[----:B------:R-:W1:Y:S04]  /*0350*/  LDS R2, [R2] ;  /* 0x0000000002027984 */ /* 0x000e680000000800 */
[----:B-1----:R-:W1:Y:S02]  /*0360*/  SHFL.DOWN PT, R3, R2, 0x10, 0x1f ;  /* 0x0a001f0002037f89 */ /* 0x002e6400000e0000 */
[----:B-1----:R-:W-:-:S05]  /*0370*/  IMAD.IADD R3, R2, 0x1, R3 ;  /* 0x0000000102037824 */ /* 0x002fca00078e0203 */
[----:B0-----:R-:W0:Y:S02]  /*0380*/  SHFL.DOWN PT, R4, R3, 0x8, 0x1f ;  /* 0x09001f0003047f89 */ /* 0x001e2400000e0000 */
[----:B0-----:R-:W-:-:S05]  /*0390*/  IMAD.IADD R4, R3, 0x1, R4 ;  /* 0x0000000103047824 */ /* 0x001fca00078e0204 */
[----:B------:R-:W0:Y:S02]  /*03a0*/  SHFL.DOWN PT, R5, R4, 0x4, 0x1f ;  /* 0x08801f0004057f89 */ /* 0x000e2400000e0000 */
[----:B0-----:R-:W-:-:S05]  /*03b0*/  IADD3 R5, PT, PT, R4, R5, RZ ;  /* 0x0000000504057210 */ /* 0x001fca0007ffe0ff */
[----:B------:R-:W0:Y:S02]  /*03c0*/  SHFL.DOWN PT, R6, R5, 0x2, 0x1f ;  /* 0x08401f0005067f89 */ /* 0x000e2400000e0000 */
[----:B0-----:R-:W-:-:S05]  /*03d0*/  IMAD.IADD R6, R5, 0x1, R6 ;  /* 0x0000000105067824 */ /* 0x001fca00078e0206 */
[----:B------:R0:W1:Y:S01]  /*03e0*/  SHFL.DOWN PT, R7, R6, 0x1, 0x1f ;  /* 0x08201f0006077f89 */ /* 0x00006200000e0000 */
[----:B------:R-:W-:Y:S05]  /*03f0*/  @P0 EXIT ;  /* 0x000000000000094d */ /* 0x000fea0003800000 */
[----:B------:R-:W2:Y:S01]  /*0400*/  LDC.64 R2, c[0x0][0x390] ;  /* 0x0000e400ff027b82 */ /* 0x000ea20000000a00 */
[----:B-1----:R-:W-:Y:S02]  /*0410*/  IMAD.IADD R7, R6, 0x1, R7 ;  /* 0x0000000106077824 */ /* 0x002fe400078e0207 */
[----:B--2---:R-:W-:-:S05]  /*0420*/  IMAD.WIDE.U32 R2, R0, 0x4, R2 ;  /* 0x0000000400027825 */ /* 0x004fca00078e0002 */
[----:B------:R-:W-:Y:S01]  /*0430*/  STG.E desc[UR6][R2.64], R7 ;  /* 0x0000000702007986 */ /* 0x000fe2000c101906 */
[----:B------:R-:W-:Y:S05]  /*0440*/  EXIT ;  /* 0x000000000000794d */ /* 0x000fea0003800000 */
.L_x_57:
        /* <DEDUP_REMOVED lines=11> */
.L_x_72:


//--------------------- .text._ZN11circles_gpu17compute_tile_maskEiiiiiPKfS1_S1_Pa --------------------------
	.section	.text._ZN11circles_gpu17compute_tile_maskEiiiiiPKfS1_S1_Pa,"ax",@progbits
	.align	128
        .global         _ZN11circles_gpu17compute_tile_maskEiiiiiPKfS1_S1_Pa
        .type           _ZN11circles_gpu17compute_tile_maskEiiiiiPKfS1_S1_Pa,@function
        .size           _ZN11circles_gpu17compute_tile_maskEiiiiiPKfS1_S1_Pa,(.L_x_73 - _ZN11circles_gpu17compute_tile_maskEiiiiiPKfS1_S1_Pa)
        .other          _ZN11circles_gpu17compute_tile_maskEiiiiiPKfS1_S1_Pa,@"STO_CUDA_ENTRY STV_DEFAULT"
_ZN11circles_gpu17compute_tile_maskEiiiiiPKfS1_S1_Pa:
.text._ZN11circles_gpu17compute_tile_maskEiiiiiPKfS1_S1_Pa:
[----:B------:R-:W-:Y:S01]  /*0000*/  LDC R1, c[0x0][0x37c] ;  /* 0x0000df00ff017b82 */ /* 0x000fe20000000800 */
[----:B------:R-:W0:Y:S07]  /*0010*/  S2R R15, SR_TID.X ;  /* 0x00000000000f7919 */ /* 0x000e2e0000002100 */
[----:B------:R-:W0:Y:S01]  /*0020*/  S2UR UR4, SR_CTAID.X ;  /* 0x00000000000479c3 */ /* 0x000e220000002500 */
[----:B------:R-:W1:Y:S07]  /*0030*/  LDCU UR5, c[0x0][0x388] ;  /* 0x00007100ff0577ac */ /* 0x000e6e0008000800 */
[----:B------:R-:W0:Y:S02]  /*0040*/  LDC R14, c[0x0][0x360] ;  /* 0x0000d800ff0e7b82 */ /* 0x000e240000000800 */
[----:B0-----:R-:W-:-:S05]  /*0050*/  IMAD R14, R14, UR4, R15 ;  /* 0x000000040e0e7c24 */ /* 0x001fca000f8e020f */
[----:B-1----:R-:W-:-:S13]  /*0060*/  ISETP.GE.AND P0, PT, R14, UR5, PT ;  /* 0x000000050e007c0c */ /* 0x002fda000bf06270 */
[----:B------:R-:W-:Y:S05]  /*0070*/  @P0 EXIT ;  /* 0x000000000000094d */ /* 0x000fea0003800000 */
[----:B------:R-:W0:Y:S01]  /*0080*/  LDC.64 R4, c[0x0][0x3a0] ;  /* 0x0000e800ff047b82 */ /* 0x000e220000000a00 */
[----:B------:R-:W1:Y:S07]  /*0090*/  LDCU.64 UR4, c[0x0][0x358] ;  /* 0x00006b00ff0477ac */ /* 0x000e6e0008000a00 */
[----:B------:R-:W2:Y:S08]  /*00a0*/  LDC.64 R6, c[0x0][0x3a8] ;  /* 0x0000ea00ff067b82 */ /* 0x000eb00000000a00 */
[----:B------:R-:W3:Y:S01]  /*00b0*/  LDC.64 R2, c[0x0][0x398] ;  /* 0x0000e600ff027b82 */ /* 0x000ee20000000a00 */
[----:B0-----:R-:W-:-:S07]  /*00c0*/  IMAD.WIDE R4, R14, 0x4, R4 ;  /* 0x000000040e047825 */ /* 0x001fce00078e0204 */
[----:B------:R-:W0:Y:S01]  /*00d0*/  LDC R10, c[0x0][0x390] ;  /* 0x0000e400ff0a7b82 */ /* 0x000e220000000800 */
[----:B-1----:R-:W4:Y:S01]  /*00e0*/  LDG.E R4, desc[UR4][R4.64] ;  /* 0x0000000404047981 */ /* 0x002f22000c1e1900 */
[----:B--2---:R-:W-:-:S06]  /*00f0*/  IMAD.WIDE R6, R14, 0x4, R6 ;  /* 0x000000040e067825 */ /* 0x004fcc00078e0206 */
[----:B------:R1:W4:Y:S01]  /*0100*/  LDG.E R7, desc[UR4][R6.64] ;  /* 0x0000000406077981 */ /* 0x000322000c1e1900 */
[----:B---3--:R-:W-:-:S06]  /*0110*/  IMAD.WIDE R2, R14, 0x4, R2 ;  /* 0x000000040e027825 */ /* 0x008fcc00078e0202 */
[----:B------:R-:W2:Y:S01]  /*0120*/  LDG.E R2, desc[UR4][R2.64] ;  /* 0x0000000402027981 */ /* 0x000ea2000c1e1900 */
[----:B-1----:R-:W1:Y:S01]  /*0130*/  LDC R6, c[0x0][0x38c] ;  /* 0x0000e300ff067b82 */ /* 0x002e620000000800 */
[----:B----4-:R-:W-:-:S04]  /*0140*/  FADD R0, R4, -R7 ;  /* 0x8000000704007221 */ /* 0x010fc80000000000 */
[----:B------:R-:W-:Y:S01]  /*0150*/  FMUL R8, R0, 0.0078125 ;  /* 0x3c00000000087820 */ /* 0x000fe20000400000 */
[----:B------:R-:W-:-:S04]  /*0160*/  FADD R0, R4, R7 ;  /* 0x0000000704007221 */ /* 0x000fc80000000000 */
[----:B------:R-:W-:Y:S01]  /*0170*/  FMUL R9, R0, 0.0078125 ;  /* 0x3c00000000097820 */ /* 0x000fe20000400000 */
[----:B------:R-:W3:Y:S08]  /*0180*/  F2I.TRUNC.NTZ R8, R8 ;  /* 0x0000000800087305 */ /* 0x000ef0000020f100 */
[----:B------:R-:W0:Y:S01]  /*0190*/  F2I.TRUNC.NTZ R9, R9 ;  /* 0x0000000900097305 */ /* 0x000e22000020f100 */
[C-C-:B--2---:R-:W-:Y:S01]  /*01a0*/  FADD R0, R2.reuse, R7.reuse ;  /* 0x0000000702007221 */ /* 0x144fe20000000000 */
[----:B------:R-:W-:-:S03]  /*01b0*/  FADD R2, R2, -R7 ;  /* 0x8000000702027221 */ /* 0x000fc60000000000 */
[----:B------:R-:W-:Y:S01]  /*01c0*/  FMUL R5, R0, 0.0078125 ;  /* 0x3c00000000057820 */ /* 0x000fe20000400000 */
[----:B------:R-:W-:Y:S01]  /*01d0*/  FMUL R4, R2, 0.0078125 ;  /* 0x3c00000002047820 */ /* 0x000fe20000400000 */
[----:B---3--:R-:W-:-:S03]  /*01e0*/  VIMNMX R7, PT, PT, RZ, R8, !PT ;  /* 0x00000008ff077248 */ /* 0x008fc60007fe0100 */
[----:B------:R-:W2:Y:S01]  /*01f0*/  F2I.TRUNC.NTZ R3, R4 ;  /* 0x0000000400037305 */ /* 0x000ea2000020f100 */
[----:B0-----:R-:W-:-:S07]  /*0200*/  VIADDMNMX R0, R10, 0xffffffff, R9, PT ;  /* 0xffffffff0a007846 */ /* 0x001fce0003800109 */
[----:B------:R-:W1:Y:S01]  /*0210*/  F2I.TRUNC.NTZ R5, R5 ;  /* 0x0000000500057305 */ /* 0x000e62000020f100 */
[----:B------:R-:W-:Y:S02]  /*0220*/  ISETP.GT.AND P0, PT, R7, R0, PT ;  /* 0x000000000700720c */ /* 0x000fe40003f04270 */
[----:B--2---:R-:W-:Y:S02]  /*0230*/  VIMNMX R3, PT, PT, RZ, R3, !PT ;  /* 0x00000003ff037248 */ /* 0x004fe40007fe0100 */
[----:B-1----:R-:W-:-:S09]  /*0240*/  VIADDMNMX R2, R6, 0xffffffff, R5, PT ;  /* 0xffffffff06027846 */ /* 0x002fd20003800105 */
[----:B------:R-:W-:Y:S05]  /*0250*/  @P0 EXIT ;  /* 0x000000000000094d */ /* 0x000fea0003800000 */
[----:B------:R-:W-:Y:S01]  /*0260*/  IADD3 R4, PT, PT, R2, 0x1, -R3 ;  /* 0x0000000102047810 */ /* 0x000fe20007ffe803 */
[C---:B------:R-:W-:Y:S01]  /*0270*/  VIADD R6, R3.reuse, 0x4 ;  /* 0x0000000403067836 */ /* 0x040fe20000000000 */
[----:B------:R-:W-:Y:S01]  /*0280*/  SHF.R.S32.HI R15, RZ, 0x1f, R14 ;  /* 0x0000001fff0f7819 */ /* 0x000fe2000001140e */
[----:B------:R-:W0:Y:S01]  /*0290*/  LDCU UR9, c[0x0][0x388] ;  /* 0x00007100ff0977ac */ /* 0x000e220008000800 */
[C---:B------:R-:W-:Y:S02]  /*02a0*/  LOP3.LUT R5, R4.reuse, 0x7, RZ, 0xc0, !PT ;  /* 0x0000000704057812 */ /* 0x040fe400078ec0ff */
[----:B------:R-:W-:Y:S01]  /*02b0*/  LOP3.LUT R9, R4, 0xfffffff8, RZ, 0xc0, !PT ;  /* 0xfffffff804097812 */ /* 0x000fe200078ec0ff */
[----:B------:R-:W1:Y:S01]  /*02c0*/  LDCU.64 UR6, c[0x0][0x3b0] ;  /* 0x00007600ff0677ac */ /* 0x000e620008000a00 */
[----:B------:R-:W-:Y:S01]  /*02d0*/  IADD3 R8, PT, PT, R3, 0x5, RZ ;  /* 0x0000000503087810 */ /* 0x000fe20007ffe0ff */
[----:B------:R-:W-:-:S05]  /*02e0*/  VIADD R5, R5, 0xffffffff ;  /* 0xffffffff05057836 */ /* 0x000fca0000000000 */
[----:B------:R-:W-:Y:S01]  /*02f0*/  ISETP.GE.U32.AND P0, PT, R5, 0x3, PT ;  /* 0x000000030500780c */ /* 0x000fe20003f06070 */
[----:B------:R-:W-:Y:S02]  /*0300*/  IMAD.MOV.U32 R5, RZ, RZ, R7 ;  /* 0x000000ffff057224 */ /* 0x000fe400078e0007 */
[----:B------:R-:W-:-:S10]  /*0310*/  IMAD.MOV R7, RZ, RZ, -R9 ;  /* 0x000000ffff077224 */ /* 0x000fd400078e0a09 */
.L_x_67:
[----:B------:R-:W-:Y:S01]  /*0320*/  ISETP.GE.AND P1, PT, R2, R3, PT ;  /* 0x000000030200720c */ /* 0x000fe20003f26270 */
[----:B------:R-:W-:-:S12]  /*0330*/  BSSY.RECONVERGENT B0, `(.L_x_58) ;  /* 0x000007d000007945 */ /* 0x000fd80003800200 */
[----:B--23--:R-:W-:Y:S05]  /*0340*/  @!P1 BRA `(.L_x_59) ;  /* 0x0000000400ec9947 */ /* 0x00cfea0003800000 */
[--C-:B------:R-:W-:Y:S01]  /*0350*/  IMAD.IADD R9, R2, 0x1, -R3.reuse ;  /* 0x0000000102097824 */ /* 0x100fe200078e0a03 */
[----:B------:R-:W-:Y:S01]  /*0360*/  LOP3.LUT R10, R4, 0x7, RZ, 0xc0, !PT ;  /* 0x00000007040a7812 */ /* 0x000fe200078ec0ff */
[----:B------:R-:W-:Y:S01]  /*0370*/  BSSY.RECONVERGENT B1, `(.L_x_60) ;  /* 0x000003d000017945 */ /* 0x000fe20003800200 */
[----:B------:R-:W-:Y:S02]  /*0380*/  IMAD.MOV.U32 R12, RZ, RZ, R3 ;  /* 0x000000ffff0c7224 */ /* 0x000fe400078e0003 */
[----:B------:R-:W-:Y:S02]  /*0390*/  ISETP.GE.U32.AND P2, PT, R9, 0x7, PT ;  /* 0x000000070900780c */ /* 0x000fe40003f46070 */
[----:B------:R-:W-:-:S11]  /*03a0*/  ISETP.NE.AND P1, PT, R10, RZ, PT ;  /* 0x000000ff0a00720c */ /* 0x000fd60003f25270 */
[----:B------:R-:W-:Y:S05]  /*03b0*/  @!P2 BRA `(.L_x_61) ;  /* 0x0000000000e0a947 */ /* 0x000fea0003800000 */
[----:B------:R-:W2:Y:S01]  /*03c0*/  LDCU UR8, c[0x0][0x38c] ;  /* 0x00007180ff0877ac */ /* 0x000ea20008000800 */
[----:B------:R-:W-:Y:S01]  /*03d0*/  MOV R20, R7 ;  /* 0x0000000700147202 */ /* 0x000fe20000000f00 */
[--C-:B------:R-:W-:Y:S02]  /*03e0*/  IMAD.MOV.U32 R12, RZ, RZ, R3.reuse ;  /* 0x000000ffff0c7224 */ /* 0x100fe400078e0003 */
[C---:B--2---:R-:W-:Y:S02]  /*03f0*/  IMAD R10, R5.reuse, UR8, R3 ;  /* 0x00000008050a7c24 */ /* 0x044fe4000f8e0203 */
[C---:B------:R-:W-:Y:S02]  /*0400*/  IMAD R25, R5.reuse, UR8, R6 ;  /* 0x0000000805197c24 */ /* 0x040fe4000f8e0206 */
[----:B------:R-:W-:Y:S01]  /*0410*/  IMAD R11, R5, UR8, R8 ;  /* 0x00000008050b7c24 */ /* 0x000fe2000f8e0208 */
[C---:B------:R-:W-:Y:S01]  /*0420*/  IADD3 R23, PT, PT, R10.reuse, 0x3, RZ ;  /* 0x000000030a177810 */ /* 0x040fe20007ffe0ff */
[----:B------:R-:W-:-:S02]  /*0430*/  VIADD R9, R10, 0x1 ;  /* 0x000000010a097836 */ /* 0x000fc40000000000 */
[C---:B------:R-:W-:Y:S02]  /*0440*/  VIADD R21, R10.reuse, 0x2 ;  /* 0x000000020a157836 */ /* 0x040fe40000000000 */
[C---:B------:R-:W-:Y:S02]  /*0450*/  VIADD R13, R10.reuse, 0x6 ;  /* 0x000000060a0d7836 */ /* 0x040fe40000000000 */
[----:B------:R-:W-:-:S07]  /*0460*/  VIADD R27, R10, 0x7 ;  /* 0x000000070a1b7836 */ /* 0x000fce0000000000 */
.L_x_62:
[----:B0-2---:R-:W-:Y:S01]  /*0470*/  IMAD.WIDE R16, R10, UR9, R14 ;  /* 0x000000090a107c25 */ /* 0x005fe2000f8e020e */
[----:B------:R-:W-:Y:S02]  /*0480*/  IADD3 R20, PT, PT, R20, 0x8, RZ ;  /* 0x0000000814147810 */ /* 0x000fe40007ffe0ff */
[----:B------:R-:W-:Y:S01]  /*0490*/  IADD3 R10, PT, PT, R10, 0x8, RZ ;  /* 0x000000080a0a7810 */ /* 0x000fe20007ffe0ff */
[----:B------:R-:W-:Y:S01]  /*04a0*/  IMAD.MOV.U32 R22, RZ, RZ, 0x1 ;  /* 0x00000001ff167424 */ /* 0x000fe200078e00ff */
[----:B-1----:R-:W-:Y:S01]  /*04b0*/  IADD3 R18, P2, PT, R16, UR6, RZ ;  /* 0x0000000610127c10 */ /* 0x002fe2000ff5e0ff */
[----:B------:R-:W-:-:S03]  /*04c0*/  VIADD R12, R12, 0x8 ;  /* 0x000000080c0c7836 */ /* 0x000fc60000000000 */
[----:B------:R-:W-:Y:S01]  /*04d0*/  IADD3.X R19, PT, PT, R17, UR7, RZ, P2, !PT ;  /* 0x0000000711137c10 */ /* 0x000fe200097fe4ff */
[----:B------:R-:W-:-:S04]  /*04e0*/  IMAD.WIDE R16, R9, UR9, R14 ;  /* 0x0000000909107c25 */ /* 0x000fc8000f8e020e */
[----:B------:R0:W-:Y:S01]  /*04f0*/  STG.E.U8 desc[UR4][R18.64], R22 ;  /* 0x0000001612007986 */ /* 0x0001e2000c101104 */
[----:B------:R-:W-:Y:S01]  /*0500*/  IADD3 R28, P2, PT, R16, UR6, RZ ;  /* 0x00000006101c7c10 */ /* 0x000fe2000ff5e0ff */
[----:B------:R-:W-:-:S03]  /*0510*/  VIADD R9, R9, 0x8 ;  /* 0x0000000809097836 */ /* 0x000fc60000000000 */
[----:B------:R-:W-:Y:S01]  /*0520*/  IADD3.X R29, PT, PT, R17, UR7, RZ, P2, !PT ;  /* 0x00000007111d7c10 */ /* 0x000fe200097fe4ff */
[C---:B------:R-:W-:Y:S01]  /*0530*/  IMAD.WIDE R16, R21.reuse, UR9, R14 ;  /* 0x0000000915107c25 */ /* 0x040fe2000f8e020e */
[----:B------:R-:W-:-:S03]  /*0540*/  IADD3 R21, PT, PT, R21, 0x8, RZ ;  /* 0x0000000815157810 */ /* 0x000fc60007ffe0ff */
[----:B------:R-:W-:Y:S01]  /*0550*/  STG.E.U8 desc[UR4][R28.64], R22 ;  /* 0x000000161c007986 */ /* 0x000fe2000c101104 */
[----:B0-----:R-:W-:-:S04]  /*0560*/  IADD3 R18, P2, PT, R16, UR6, RZ ;  /* 0x0000000610127c10 */ /* 0x001fc8000ff5e0ff */
[----:B------:R-:W-:Y:S01]  /*0570*/  IADD3.X R19, PT, PT, R17, UR7, RZ, P2, !PT ;  /* 0x0000000711137c10 */ /* 0x000fe200097fe4ff */
[----:B------:R-:W-:-:S04]  /*0580*/  IMAD.WIDE R16, R23, UR9, R14 ;  /* 0x0000000917107c25 */ /* 0x000fc8000f8e020e */
[----:B------:R0:W-:Y:S01]  /*0590*/  STG.E.U8 desc[UR4][R18.64], R22 ;  /* 0x0000001612007986 */ /* 0x0001e2000c101104 */
[----:B------:R-:W-:Y:S01]  /*05a0*/  IADD3 R16, P2, PT, R16, UR6, RZ ;  /* 0x0000000610107c10 */ /* 0x000fe2000ff5e0ff */
[----:B------:R-:W-:-:S03]  /*05b0*/  VIADD R23, R23, 0x8 ;  /* 0x0000000817177836 */ /* 0x000fc60000000000 */
[----:B------:R-:W-:-:S05]  /*05c0*/  IADD3.X R17, PT, PT, R17, UR7, RZ, P2, !PT ;  /* 0x0000000711117c10 */ /* 0x000fca00097fe4ff */
[----:B------:R1:W-:Y:S01]  /*05d0*/  STG.E.U8 desc[UR4][R16.64], R22 ;  /* 0x0000001610007986 */ /* 0x0003e2000c101104 */
[----:B0-----:R-:W-:-:S04]  /*05e0*/  IMAD.WIDE R18, R25, UR9, R14 ;  /* 0x0000000919127c25 */ /* 0x001fc8000f8e020e */
[----:B------:R-:W-:Y:S01]  /*05f0*/  VIADD R25, R25, 0x8 ;  /* 0x0000000819197836 */ /* 0x000fe20000000000 */
[----:B------:R-:W-:-:S04]  /*0600*/  IADD3 R28, P2, PT, R18, UR6, RZ ;  /* 0x00000006121c7c10 */ /* 0x000fc8000ff5e0ff */
[----:B------:R-:W-:Y:S01]  /*0610*/  IADD3.X R29, PT, PT, R19, UR7, RZ, P2, !PT ;  /* 0x00000007131d7c10 */ /* 0x000fe200097fe4ff */
[C---:B-1----:R-:W-:Y:S01]  /*0620*/  IMAD.WIDE R16, R11.reuse, UR9, R14 ;  /* 0x000000090b107c25 */ /* 0x042fe2000f8e020e */
[----:B------:R-:W-:-:S03]  /*0630*/  IADD3 R11, PT, PT, R11, 0x8, RZ ;  /* 0x000000080b0b7810 */ /* 0x000fc60007ffe0ff */
[----:B------:R0:W-:Y:S01]  /*0640*/  STG.E.U8 desc[UR4][R28.64], R22 ;  /* 0x000000161c007986 */ /* 0x0001e2000c101104 */
[----:B------:R-:W-:-:S04]  /*0650*/  IMAD.WIDE R18, R13, UR9, R14 ;  /* 0x000000090d127c25 */ /* 0x000fc8000f8e020e */
[----:B------:R-:W-:Y:S01]  /*0660*/  VIADD R13, R13, 0x8 ;  /* 0x000000080d0d7836 */ /* 0x000fe20000000000 */
[----:B0-----:R-:W-:-:S04]  /*0670*/  IADD3 R28, P2, PT, R16, UR6, RZ ;  /* 0x00000006101c7c10 */ /* 0x001fc8000ff5e0ff */
[----:B------:R-:W-:Y:S01]  /*0680*/  IADD3.X R29, PT, PT, R17, UR7, RZ, P2, !PT ;  /* 0x00000007111d7c10 */ /* 0x000fe200097fe4ff */
[----:B------:R-:W-:Y:S01]  /*0690*/  IMAD.WIDE R16, R27, UR9, R14 ;  /* 0x000000091b107c25 */ /* 0x000fe2000f8e020e */
[----:B------:R-:W-:-:S03]  /*06a0*/  IADD3 R18, P2, PT, R18, UR6, RZ ;  /* 0x0000000612127c10 */ /* 0x000fc6000ff5e0ff */
[----:B------:R2:W-:Y:S01]  /*06b0*/  STG.E.U8 desc[UR4][R28.64], R22 ;  /* 0x000000161c007986 */ /* 0x0005e2000c101104 */
[----:B------:R-:W-:Y:S01]  /*06c0*/  IADD3.X R19, PT, PT, R19, UR7, RZ, P2, !PT ;  /* 0x0000000713137c10 */ /* 0x000fe200097fe4ff */
[----:B------:R-:W-:Y:S01]  /*06d0*/  VIADD R27, R27, 0x8 ;  /* 0x000000081b1b7836 */ /* 0x000fe20000000000 */
[----:B------:R-:W-:-:S03]  /*06e0*/  IADD3 R16, P2, PT, R16, UR6, RZ ;  /* 0x0000000610107c10 */ /* 0x000fc6000ff5e0ff */
[----:B------:R2:W-:Y:S01]  /*06f0*/  STG.E.U8 desc[UR4][R18.64], R22 ;  /* 0x0000001612007986 */ /* 0x0005e2000c101104 */
[----:B------:R-:W-:Y:S02]  /*0700*/  IADD3.X R17, PT, PT, R17, UR7, RZ, P2, !PT ;  /* 0x0000000711117c10 */ /* 0x000fe400097fe4ff */
[----:B------:R-:W-:-:S03]  /*0710*/  ISETP.NE.AND P2, PT, R20, RZ, PT ;  /* 0x000000ff1400720c */ /* 0x000fc60003f45270 */
[----:B------:R2:W-:Y:S10]  /*0720*/  STG.E.U8 desc[UR4][R16.64], R22 ;  /* 0x0000001610007986 */ /* 0x0005f4000c101104 */
[----:B------:R-:W-:Y:S05]  /*0730*/  @P2 BRA `(.L_x_62) ;  /* 0xfffffffc004c2947 */ /* 0x000fea000383ffff */
.L_x_61:
[----:B01----:R-:W-:Y:S05]  /*0740*/  BSYNC.RECONVERGENT B1 ;  /* 0x0000000000017941 */ /* 0x003fea0003800200 */
.L_x_60:
[----:B------:R-:W-:Y:S05]  /*0750*/  @!P1 BRA `(.L_x_59) ;  /* 0x0000000000e89947 */ /* 0x000fea0003800000 */
[----:B------:R-:W-:Y:S01]  /*0760*/  LOP3.LUT R13, R4, 0x3, RZ, 0xc0, !PT ;  /* 0x00000003040d7812 */ /* 0x000fe200078ec0ff */
[----:B------:R-:W-:Y:S03]  /*0770*/  BSSY.RECONVERGENT B1, `(.L_x_63) ;  /* 0x000001b000017945 */ /* 0x000fe60003800200 */
[----:B------:R-:W-:Y:S01]  /*0780*/  ISETP.NE.AND P1, PT, R13, RZ, PT ;  /* 0x000000ff0d00720c */ /* 0x000fe20003f25270 */
[----:B------:R-:W-:-:S12]  /*0790*/  @!P0 BRA `(.L_x_64) ;  /* 0x0000000000608947 */ /* 0x000fd80003800000 */
[----:B------:R-:W0:Y:S01]  /*07a0*/  LDCU.64 UR10, c[0x0][0x388] ;  /* 0x00007100ff0a77ac */ /* 0x000e220008000a00 */
[----:B------:R-:W1:Y:S01]  /*07b0*/  LDCU.64 UR12, c[0x0][0x3b0] ;  /* 0x00007600ff0c77ac */ /* 0x000e620008000a00 */
[----:B0-----:R-:W-:Y:S02]  /*07c0*/  IMAD R9, R5, UR11, R12 ;  /* 0x0000000b05097c24 */ /* 0x001fe4000f8e020c */
[----:B------:R-:W-:Y:S02]  /*07d0*/  VIADD R12, R12, 0x4 ;  /* 0x000000040c0c7836 */ /* 0x000fe40000000000 */
[C---:B--2---:R-:W-:Y:S01]  /*07e0*/  IMAD.WIDE R16, R9.reuse, UR10, R14 ;  /* 0x0000000a09107c25 */ /* 0x044fe2000f8e020e */
[----:B------:R-:W-:-:S03]  /*07f0*/  IADD3 R19, PT, PT, R9, 0x3, RZ ;  /* 0x0000000309137810 */ /* 0x000fc60007ffe0ff */
[C---:B------:R-:W-:Y:S01]  /*0800*/  VIADD R11, R9.reuse, 0x1 ;  /* 0x00000001090b7836 */ /* 0x040fe20000000000 */
[----:B-1----:R-:W-:Y:S01]  /*0810*/  IADD3 R16, P2, PT, R16, UR12, RZ ;  /* 0x0000000c10107c10 */ /* 0x002fe2000ff5e0ff */
[----:B------:R-:W-:Y:S02]  /*0820*/  VIADD R21, R9, 0x2 ;  /* 0x0000000209157836 */ /* 0x000fe40000000000 */
[----:B------:R-:W-:Y:S01]  /*0830*/  IMAD.WIDE R10, R11, UR10, R14 ;  /* 0x0000000a0b0a7c25 */ /* 0x000fe2000f8e020e */
[----:B------:R-:W-:-:S03]  /*0840*/  IADD3.X R17, PT, PT, R17, UR13, RZ, P2, !PT ;  /* 0x0000000d11117c10 */ /* 0x000fc600097fe4ff */
[----:B------:R-:W-:Y:S01]  /*0850*/  IMAD.WIDE R20, R21, UR10, R14 ;  /* 0x0000000a15147c25 */ /* 0x000fe2000f8e020e */
[----:B------:R-:W-:-:S03]  /*0860*/  IADD3 R10, P2, PT, R10, UR12, RZ ;  /* 0x0000000c0a0a7c10 */ /* 0x000fc6000ff5e0ff */
[----:B------:R-:W-:Y:S01]  /*0870*/  IMAD.WIDE R18, R19, UR10, R14 ;  /* 0x0000000a13127c25 */ /* 0x000fe2000f8e020e */
[----:B------:R-:W-:Y:S02]  /*0880*/  IADD3 R20, P3, PT, R20, UR12, RZ ;  /* 0x0000000c14147c10 */ /* 0x000fe4000ff7e0ff */
[----:B------:R-:W-:Y:S01]  /*0890*/  IADD3.X R11, PT, PT, R11, UR13, RZ, P2, !PT ;  /* 0x0000000d0b0b7c10 */ /* 0x000fe200097fe4ff */
[----:B------:R-:W-:Y:S01]  /*08a0*/  IMAD.MOV.U32 R9, RZ, RZ, 0x1 ;  /* 0x00000001ff097424 */ /* 0x000fe200078e00ff */
[----:B------:R-:W-:Y:S02]  /*08b0*/  IADD3 R18, P4, PT, R18, UR12, RZ ;  /* 0x0000000c12127c10 */ /* 0x000fe4000ff9e0ff */
[----:B------:R-:W-:Y:S02]  /*08c0*/  IADD3.X R21, PT, PT, R21, UR13, RZ, P3, !PT ;  /* 0x0000000d15157c10 */ /* 0x000fe40009ffe4ff */
[----:B------:R-:W-:Y:S01]  /*08d0*/  IADD3.X R19, PT, PT, R19, UR13, RZ, P4, !PT ;  /* 0x0000000d13137c10 */ /* 0x000fe2000a7fe4ff */
[----:B------:R0:W-:Y:S04]  /*08e0*/  STG.E.U8 desc[UR4][R16.64], R9 ;  /* 0x0000000910007986 */ /* 0x0001e8000c101104 */
[----:B------:R0:W-:Y:S04]  /*08f0*/  STG.E.U8 desc[UR4][R10.64], R9 ;  /* 0x000000090a007986 */ /* 0x0001e8000c101104 */
[----:B------:R0:W-:Y:S04]  /*0900*/  STG.E.U8 desc[UR4][R20.64], R9 ;  /* 0x0000000914007986 */ /* 0x0001e8000c101104 */
[----:B------:R0:W-:Y:S02]  /*0910*/  STG.E.U8 desc[UR4][R18.64], R9 ;  /* 0x0000000912007986 */ /* 0x0001e4000c101104 */
.L_x_64:
[----:B------:R-:W-:Y:S05]  /*0920*/  BSYNC.RECONVERGENT B1 ;  /* 0x0000000000017941 */ /* 0x000fea0003800200 */
.L_x_63:
[----:B------:R-:W-:Y:S05]  /*0930*/  @!P1 BRA `(.L_x_59) ;  /* 0x0000000000709947 */ /* 0x000fea0003800000 */
[----:B------:R-:W-:Y:S01]  /*0940*/  ISETP.NE.AND P1, PT, R13, 0x1, PT ;  /* 0x000000010d00780c */ /* 0x000fe20003f25270 */
[----:B------:R-:W-:Y:S01]  /*0950*/  BSSY.RECONVERGENT B1, `(.L_x_65) ;  /* 0x0000011000017945 */ /* 0x000fe20003800200 */
[----:B------:R-:W-:-:S11]  /*0960*/  LOP3.LUT P2, RZ, R4, 0x1, RZ, 0xc0, !PT ;  /* 0x0000000104ff7812 */ /* 0x000fd6000784c0ff */
[----:B------:R-:W-:Y:S05]  /*0970*/  @!P1 BRA `(.L_x_66) ;  /* 0x0000000000389947 */ /* 0x000fea0003800000 */
[----:B------:R-:W1:Y:S01]  /*0980*/  LDCU.64 UR10, c[0x0][0x388] ;  /* 0x00007100ff0a77ac */ /* 0x000e620008000a00 */
[----:B0-----:R-:W-:Y:S01]  /*0990*/  IMAD.MOV.U32 R9, RZ, RZ, 0x1 ;  /* 0x00000001ff097424 */ /* 0x001fe200078e00ff */
[----:B------:R-:W0:Y:S01]  /*09a0*/  LDCU.64 UR12, c[0x0][0x3b0] ;  /* 0x00007600ff0c77ac */ /* 0x000e220008000a00 */
[----:B-1----:R-:W-:Y:S02]  /*09b0*/  IMAD R11, R5, UR11, R12 ;  /* 0x0000000b050b7c24 */ /* 0x002fe4000f8e020c */
[----:B------:R-:W-:-:S03]  /*09c0*/  VIADD R12, R12, 0x2 ;  /* 0x000000020c0c7836 */ /* 0x000fc60000000000 */
[C---:B--2---:R-:W-:Y:S01]  /*09d0*/  IADD3 R17, PT, PT, R11.reuse, 0x1, RZ ;  /* 0x000000010b117810 */ /* 0x044fe20007ffe0ff */
[----:B------:R-:W-:-:S04]  /*09e0*/  IMAD.WIDE R10, R11, UR10, R14 ;  /* 0x0000000a0b0a7c25 */ /* 0x000fc8000f8e020e */
[----:B------:R-:W-:Y:S01]  /*09f0*/  IMAD.WIDE R16, R17, UR10, R14 ;  /* 0x0000000a11107c25 */ /* 0x000fe2000f8e020e */
[----:B0-----:R-:W-:Y:S02]  /*0a00*/  IADD3 R10, P1, PT, R10, UR12, RZ ;  /* 0x0000000c0a0a7c10 */ /* 0x001fe4000ff3e0ff */
[----:B------:R-:W-:Y:S02]  /*0a10*/  IADD3 R16, P3, PT, R16, UR12, RZ ;  /* 0x0000000c10107c10 */ /* 0x000fe4000ff7e0ff */
[----:B------:R-:W-:Y:S02]  /*0a20*/  IADD3.X R11, PT, PT, R11, UR13, RZ, P1, !PT ;  /* 0x0000000d0b0b7c10 */ /* 0x000fe40008ffe4ff */
[----:B------:R-:W-:-:S03]  /*0a30*/  IADD3.X R17, PT, PT, R17, UR13, RZ, P3, !PT ;  /* 0x0000000d11117c10 */ /* 0x000fc60009ffe4ff */
[----:B------:R1:W-:Y:S04]  /*0a40*/  STG.E.U8 desc[UR4][R10.64], R9 ;  /* 0x000000090a007986 */ /* 0x0003e8000c101104 */
[----:B------:R1:W-:Y:S02]  /*0a50*/  STG.E.U8 desc[UR4][R16.64], R9 ;  /* 0x0000000910007986 */ /* 0x0003e4000c101104 */
.L_x_66:
[----:B------:R-:W-:Y:S05]  /*0a60*/  BSYNC.RECONVERGENT B1 ;  /* 0x0000000000017941 */ /* 0x000fea0003800200 */
.L_x_65:
[----:B------:R-:W-:Y:S05]  /*0a70*/  @!P2 BRA `(.L_x_59) ;  /* 0x000000000020a947 */ /* 0x000fea0003800000 */
[----:B------:R-:W3:Y:S01]  /*0a80*/  LDCU.64 UR10, c[0x0][0x388] ;  /* 0x00007100ff0a77ac */ /* 0x000ee20008000a00 */
[----:B01----:R-:W-:Y:S01]  /*0a90*/  HFMA2 R9, -RZ, RZ, 0, 5.9604644775390625e-08 ;  /* 0x00000001ff097431 */ /* 0x003fe200000001ff */
[----:B------:R-:W0:Y:S01]  /*0aa0*/  LDCU.64 UR12, c[0x0][0x3b0] ;  /* 0x00007600ff0c77ac */ /* 0x000e220008000a00 */
[----:B---3--:R-:W-:-:S04]  /*0ab0*/  IMAD R11, R5, UR11, R12 ;  /* 0x0000000b050b7c24 */ /* 0x008fc8000f8e020c */
[----:B------:R-:W-:-:S03]  /*0ac0*/  IMAD.WIDE R10, R11, UR10, R14 ;  /* 0x0000000a0b0a7c25 */ /* 0x000fc6000f8e020e */
[----:B0-----:R-:W-:-:S04]  /*0ad0*/  IADD3 R10, P1, PT, R10, UR12, RZ ;  /* 0x0000000c0a0a7c10 */ /* 0x001fc8000ff3e0ff */
[----:B------:R-:W-:-:S05]  /*0ae0*/  IADD3.X R11, PT, PT, R11, UR13, RZ, P1, !PT ;  /* 0x0000000d0b0b7c10 */ /* 0x000fca0008ffe4ff */
[----:B------:R3:W-:Y:S04]  /*0af0*/  STG.E.U8 desc[UR4][R10.64], R9 ;  /* 0x000000090a007986 */ /* 0x0007e8000c101104 */
.L_x_59:
[----:B01----:R-:W-:Y:S05]  /*0b00*/  BSYNC.RECONVERGENT B0 ;  /* 0x0000000000007941 */ /* 0x003fea0003800200 */
.L_x_58:
[C---:B------:R-:W-:Y:S01]  /*0b10*/  ISETP.NE.AND P1, PT, R5.reuse, R0, PT ;  /* 0x000000000500720c */ /* 0x040fe20003f25270 */
[----:B------:R-:W-:-:S12]  /*0b20*/  VIADD R5, R5, 0x1 ;  /* 0x0000000105057836 */ /* 0x000fd80000000000 */
[----:B------:R-:W-:Y:S05]  /*0b30*/  @P1 BRA `(.L_x_67) ;  /* 0xfffffff400f81947 */ /* 0x000fea000383ffff */
[----:B------:R-:W-:Y:S05]  /*0b40*/  EXIT ;  /* 0x000000000000794d */ /* 0x000fea0003800000 */
.L_x_68:
        /* <DEDUP_REMOVED lines=11> */
.L_x_73:


//--------------------- .nv.shared._ZN11circles_gpu13render_kernelEiiiiiPjS0_PKfS2_S2_S2_S2_S2_S2_PfS3_S3_ --------------------------
	.section	.nv.shared._ZN11circles_gpu13render_kernelEiiiiiPjS0_PKfS2_S2_S2_S2_S2_S2_PfS3_S3_,"aw",@nobits
	.sectionflags	@""
	.align	16
	.zero		1024


//--------------------- .nv.shared.reserved.0     --------------------------
	.section	.nv.shared.reserved.0,"aw",@nobits
	.weak		__nv_reservedSMEM_offset_0_alias
	.size		__nv_reservedSMEM_offset_0_alias, 0, 64
	.other		__nv_reservedSMEM_offset_0_alias,@"STO_CUDA_RESERVED_SHARED STV_DEFAULT"
__nv_reservedSMEM_offset_0_alias:
	.zero		0
	.zero		64


//--------------------- .nv.shared._ZN11circles_gpu15downstream_scanEiiiPaPjS1_ --------------------------
	.section	.nv.shared._ZN11circles_gpu15downstream_scanEiiiPaPjS1_,"aw",@nobits
	.sectionflags	@""
	.align	16
	.zero		1024


//--------------------- .nv.shared._ZN11circles_gpu10spine_scanEiiPjS0_ --------------------------
	.section	.nv.shared._ZN11circles_gpu10spine_scanEiiPjS0_,"aw",@nobits
	.sectionflags	@""
	.align	16
	.zero		1024


//--------------------- .nv.shared._ZN11circles_gpu18upstream_reductionEiPaPj --------------------------
	.section	.nv.shared._ZN11circles_gpu18upstream_reductionEiPaPj,"aw",@nobits
	.sectionflags	@""
	.align	16
	.zero		1024


//--------------------- .nv.shared._ZN11circles_gpu17compute_tile_maskEiiiiiPKfS1_S1_Pa --------------------------
	.section	.nv.shared._ZN11circles_gpu17compute_tile_maskEiiiiiPKfS1_S1_Pa,"aw",@nobits
	.sectionflags	@""
	.align	16
	.zero		1024


//--------------------- .nv.constant0._ZN11circles_gpu13render_kernelEiiiiiPjS0_PKfS2_S2_S2_S2_S2_S2_PfS3_S3_ --------------------------
	.section	.nv.constant0._ZN11circles_gpu13render_kernelEiiiiiPjS0_PKfS2_S2_S2_S2_S2_S2_PfS3_S3_,"a",@progbits
	.sectionflags	@""
	.align	4
.nv.constant0._ZN11circles_gpu13render_kernelEiiiiiPjS0_PKfS2_S2_S2_S2_S2_S2_PfS3_S3_:
	.zero		1016


//--------------------- .nv.constant0._ZN11circles_gpu15downstream_scanEiiiPaPjS1_ --------------------------
	.section	.nv.constant0._ZN11circles_gpu15downstream_scanEiiiPaPjS1_,"a",@progbits
	.sectionflags	@""
	.align	4
.nv.constant0._ZN11circles_gpu15downstream_scanEiiiPaPjS1_:
	.zero		936


//--------------------- .nv.constant0._ZN11circles_gpu10spine_scanEiiPjS0_ --------------------------
	.section	.nv.constant0._ZN11circles_gpu10spine_scanEiiPjS0_,"a",@progbits
	.sectionflags	@""
	.align	4
.nv.constant0._ZN11circles_gpu10spine_scanEiiPjS0_:
	.zero		920


//--------------------- .nv.constant0._ZN11circles_gpu18upstream_reductionEiPaPj --------------------------
	.section	.nv.constant0._ZN11circles_gpu18upstream_reductionEiPaPj,"a",@progbits
	.sectionflags	@""
	.align	4
.nv.constant0._ZN11circles_gpu18upstream_reductionEiPaPj:
	.zero		920


//--------------------- .nv.constant0._ZN11circles_gpu17compute_tile_maskEiiiiiPKfS1_S1_Pa --------------------------
	.section	.nv.constant0._ZN11circles_gpu17compute_tile_maskEiiiiiPKfS1_S1_Pa,"a",@progbits
	.sectionflags	@""
	.align	4
.nv.constant0._ZN11circles_gpu17compute_tile_maskEiiiiiPKfS1_S1_Pa:
	.zero		952


//--------------------- SYMBOLS --------------------------

	.type		.nv.reservedSmem.offset0,@object
	.size		.nv.reservedSmem.offset0,0x4
	.type		.nv.reservedSmem.cap,@object
	.size		.nv.reservedSmem.cap,0x4
